	.target	sm_90a

	.elftype	@"ET_EXEC"


//--------------------- .note.nv.tkinfo           --------------------------
	.section	.note.nv.tkinfo,"",@"SHT_NOTE"
	.sectionflags	@"SHF_NOTE_NV_TKINFO"
	.tkinfo
        /*0018*/ 	.word	0x00000002
        /*0030*/ 	.string	""
        /*0030*/ 	.string	"ptxas"
        /*0030*/ 	.string	"Cuda compilation tools, release 13.0, V13.0.88"
        /*0030*/ 	.string	"Build cuda_13.0.r13.0/compiler.36424714_0"
        /*0030*/ 	.string	"-arch sm_90a -m 64 "



//--------------------- .note.nv.cuinfo           --------------------------
	.section	.note.nv.cuinfo,"",@"SHT_NOTE"
	.sectionflags	@"SHF_NOTE_NV_CUINFO"
        /*0018*/ 	.short	0x0002
        /*001a*/ 	.short	0x005a
        /*001c*/ 	.short	0x0082
	.zero		2


//--------------------- .nv.info                  --------------------------
	.section	.nv.info,"",@"SHT_CUDA_INFO"
	.align	4


	//----- nvinfo : EIATTR_REGCOUNT
	.align		4
        /*0000*/ 	.byte	0x04, 0x2f
        /*0002*/ 	.short	(.L_12 - .L_11)
	.align		4
.L_11:
        /*0004*/ 	.word	index@(_ZN7cutlass13device_kernelINS_4gemm6kernel13GemmUniversalIN4cute5tupleIJiiiiEEENS1_10collective13CollectiveMmaINS1_37MainloopSm90TmaGmmaWarpSpecializedFP8ILi37ENS5_IJNS4_1CILi4EEENSA_ILi1EEESC_EEENS1_32KernelTmaWarpSpecializedPingpongEEENS5_IJNSA_ILi64EEENSA_ILi128EEENSA_ILi32EEEEEENS_12float_e5m2_tENS5_IJlSC_lEEESK_SL_NS4_8TiledMMAINS4_8MMA_AtomIJNS4_4SM904GMMA31MMA_64x128x32_F32E5M2E5M2_SS_TNILNSP_7ScaleInE1ELSR_1EEEEEENS4_6LayoutINS5_IJSC_SC_SC_EEENS5_IJNSA_ILi0EEESW_SW_EEEEENS5_IJNS4_10UnderscoreESZ_SZ_EEEEENS4_13SM90_TMA_LOADENS4_14ComposedLayoutINS4_7SwizzleILi1ELi4ELi3EEENS4_18smem_ptr_flag_bitsILi8EEENSU_INS5_IJNSA_ILi8EEESI_EEENS5_IJSI_SC_EEEEEEEvNS4_8identityENS4_23SM90_TMA_LOAD_MULTICASTES1C_vS1D_EENS_8epilogue10collective6detail29Sm90TmaWarpSpecializedAdapterINS1H_15DefaultEpilogueISK_SL_SL_NS1G_6thread17LinearCombinationISK_Li1EffLNS1L_9ScaleType4KindE0ELNS_15FloatRoundStyleE2ESK_EENS1_15EpilogueDefaultEEEEEvvEEEEvNT_6ParamsE)
        /*0008*/ 	.word	0x000000a8


	//----- nvinfo : EIATTR_FRAME_SIZE
	.align		4
.L_12:
        /*000c*/ 	.byte	0x04, 0x11
        /*000e*/ 	.short	(.L_14 - .L_13)
	.align		4
.L_13:
        /*0010*/ 	.word	index@(_ZN7cutlass13device_kernelINS_4gemm6kernel13GemmUniversalIN4cute5tupleIJiiiiEEENS1_10collective13CollectiveMmaINS1_37MainloopSm90TmaGmmaWarpSpecializedFP8ILi37ENS5_IJNS4_1CILi4EEENSA_ILi1EEESC_EEENS1_32KernelTmaWarpSpecializedPingpongEEENS5_IJNSA_ILi64EEENSA_ILi128EEENSA_ILi32EEEEEENS_12float_e5m2_tENS5_IJlSC_lEEESK_SL_NS4_8TiledMMAINS4_8MMA_AtomIJNS4_4SM904GMMA31MMA_64x128x32_F32E5M2E5M2_SS_TNILNSP_7ScaleInE1ELSR_1EEEEEENS4_6LayoutINS5_IJSC_SC_SC_EEENS5_IJNSA_ILi0EEESW_SW_EEEEENS5_IJNS4_10UnderscoreESZ_SZ_EEEEENS4_13SM90_TMA_LOADENS4_14ComposedLayoutINS4_7SwizzleILi1ELi4ELi3EEENS4_18smem_ptr_flag_bitsILi8EEENSU_INS5_IJNSA_ILi8EEESI_EEENS5_IJSI_SC_EEEEEEEvNS4_8identityENS4_23SM90_TMA_LOAD_MULTICASTES1C_vS1D_EENS_8epilogue10collective6detail29Sm90TmaWarpSpecializedAdapterINS1H_15DefaultEpilogueISK_SL_SL_NS1G_6thread17LinearCombinationISK_Li1EffLNS1L_9ScaleType4KindE0ELNS_15FloatRoundStyleE2ESK_EENS1_15EpilogueDefaultEEEEEvvEEEEvNT_6ParamsE)
        /*0014*/ 	.word	0x00000000


	//----- nvinfo : EIATTR_MIN_STACK_SIZE
	.align		4
.L_14:
        /*0018*/ 	.byte	0x04, 0x12
        /*001a*/ 	.short	(.L_16 - .L_15)
	.align		4
.L_15:
        /*001c*/ 	.word	index@(_ZN7cutlass13device_kernelINS_4gemm6kernel13GemmUniversalIN4cute5tupleIJiiiiEEENS1_10collective13CollectiveMmaINS1_37MainloopSm90TmaGmmaWarpSpecializedFP8ILi37ENS5_IJNS4_1CILi4EEENSA_ILi1EEESC_EEENS1_32KernelTmaWarpSpecializedPingpongEEENS5_IJNSA_ILi64EEENSA_ILi128EEENSA_ILi32EEEEEENS_12float_e5m2_tENS5_IJlSC_lEEESK_SL_NS4_8TiledMMAINS4_8MMA_AtomIJNS4_4SM904GMMA31MMA_64x128x32_F32E5M2E5M2_SS_TNILNSP_7ScaleInE1ELSR_1EEEEEENS4_6LayoutINS5_IJSC_SC_SC_EEENS5_IJNSA_ILi0EEESW_SW_EEEEENS5_IJNS4_10UnderscoreESZ_SZ_EEEEENS4_13SM90_TMA_LOADENS4_14ComposedLayoutINS4_7SwizzleILi1ELi4ELi3EEENS4_18smem_ptr_flag_bitsILi8EEENSU_INS5_IJNSA_ILi8EEESI_EEENS5_IJSI_SC_EEEEEEEvNS4_8identityENS4_23SM90_TMA_LOAD_MULTICASTES1C_vS1D_EENS_8epilogue10collective6detail29Sm90TmaWarpSpecializedAdapterINS1H_15DefaultEpilogueISK_SL_SL_NS1G_6thread17LinearCombinationISK_Li1EffLNS1L_9ScaleType4KindE0ELNS_15FloatRoundStyleE2ESK_EENS1_15EpilogueDefaultEEEEEvvEEEEvNT_6ParamsE)
        /*0020*/ 	.word	0x00000000
.L_16:


//--------------------- .nv.compat                --------------------------
	.section	.nv.compat,"",@"SHT_CUDA_COMPAT_INFO"
	.align	4
        /*0000*/ 	.byte	0x02, 0x09, 0x01, 0x00, 0x02, 0x02, 0x04, 0x00, 0x02, 0x05, 0x05, 0x00, 0x03, 0x07, 0x01, 0x01
        /*0010*/ 	.byte	0x02, 0x03, 0x01, 0x00, 0x02, 0x06, 0x01, 0x00, 0x04, 0x0b, 0x08, 0x00, 0x00, 0x00, 0x00, 0x00
        /*0020*/ 	.byte	0x00, 0x00, 0x00, 0x00


//--------------------- .nv.info._ZN7cutlass13device_kernelINS_4gemm6kernel13GemmUniversalIN4cute5tupleIJiiiiEEENS1_10collective13CollectiveMmaINS1_37MainloopSm90TmaGmmaWarpSpecializedFP8ILi37ENS5_IJNS4_1CILi4EEENSA_ILi1EEESC_EEENS1_32KernelTmaWarpSpecializedPingpongEEENS5_IJNSA_ILi64EEENSA_ILi128EEENSA_ILi32EEEEEENS_12float_e5m2_tENS5_IJlSC_lEEESK_SL_NS4_8TiledMMAINS4_8MMA_AtomIJNS4_4SM904GMMA31MMA_64x128x32_F32E5M2E5M2_SS_TNILNSP_7ScaleInE1ELSR_1EEEEEENS4_6LayoutINS5_IJSC_SC_SC_EEENS5_IJNSA_ILi0EEESW_SW_EEEEENS5_IJNS4_10UnderscoreESZ_SZ_EEEEENS4_13SM90_TMA_LOADENS4_14ComposedLayoutINS4_7SwizzleILi1ELi4ELi3EEENS4_18smem_ptr_flag_bitsILi8EEENSU_INS5_IJNSA_ILi8EEESI_EEENS5_IJSI_SC_EEEEEEEvNS4_8identityENS4_23SM90_TMA_LOAD_MULTICASTES1C_vS1D_EENS_8epilogue10collective6detail29Sm90TmaWarpSpecializedAdapterINS1H_15DefaultEpilogueISK_SL_SL_NS1G_6thread17LinearCombinationISK_Li1EffLNS1L_9ScaleType4KindE0ELNS_15FloatRoundStyleE2ESK_EENS1_15EpilogueDefaultEEEEEvvEEEEvNT_6ParamsE --------------------------
	.section	.nv.info._ZN7cutlass13device_kernelINS_4gemm6kernel13GemmUniversalIN4cute5tupleIJiiiiEEENS1_10collective13CollectiveMmaINS1_37MainloopSm90TmaGmmaWarpSpecializedFP8ILi37ENS5_IJNS4_1CILi4EEENSA_ILi1EEESC_EEENS1_32KernelTmaWarpSpecializedPingpongEEENS5_IJNSA_ILi64EEENSA_ILi128EEENSA_ILi32EEEEEENS_12float_e5m2_tENS5_IJlSC_lEEESK_SL_NS4_8TiledMMAINS4_8MMA_AtomIJNS4_4SM904GMMA31MMA_64x128x32_F32E5M2E5M2_SS_TNILNSP_7ScaleInE1ELSR_1EEEEEENS4_6LayoutINS5_IJSC_SC_SC_EEENS5_IJNSA_ILi0EEESW_SW_EEEEENS5_IJNS4_10UnderscoreESZ_SZ_EEEEENS4_13SM90_TMA_LOADENS4_14ComposedLayoutINS4_7SwizzleILi1ELi4ELi3EEENS4_18smem_ptr_flag_bitsILi8EEENSU_INS5_IJNSA_ILi8EEESI_EEENS5_IJSI_SC_EEEEEEEvNS4_8identityENS4_23SM90_TMA_LOAD_MULTICASTES1C_vS1D_EENS_8epilogue10collective6detail29Sm90TmaWarpSpecializedAdapterINS1H_15DefaultEpilogueISK_SL_SL_NS1G_6thread17LinearCombinationISK_Li1EffLNS1L_9ScaleType4KindE0ELNS_15FloatRoundStyleE2ESK_EENS1_15EpilogueDefaultEEEEEvvEEEEvNT_6ParamsE,"",@"SHT_CUDA_INFO"
	.sectionflags	@""
	.align	4


	//----- nvinfo : EIATTR_CUDA_API_VERSION
	.align		4
        /*0000*/ 	.byte	0x04, 0x37
        /*0002*/ 	.short	(.L_18 - .L_17)
.L_17:
        /*0004*/ 	.word	0x00000082


	//----- nvinfo : EIATTR_KPARAM_INFO
	.align		4
.L_18:
        /*0008*/ 	.byte	0x04, 0x17
        /*000a*/ 	.short	(.L_20 - .L_19)
.L_19:
        /*000c*/ 	.word	0x00000000
        /*0010*/ 	.short	0x0000
        /*0012*/ 	.short	0x0070
        /*0014*/ 	.byte	0x00, 0xf0, 0x01, 0x10


	//----- nvinfo : EIATTR_SPARSE_MMA_MASK
	.align		4
.L_20:
        /*0018*/ 	.byte	0x03, 0x50
        /*001a*/ 	.short	0x0000


	//----- nvinfo : EIATTR_MAXREG_COUNT
	.align		4
        /*001c*/ 	.byte	0x03, 0x1b
        /*001e*/ 	.short	0x00a8


	//----- nvinfo : EIATTR_NUM_BARRIERS
	.align		4
        /*0020*/ 	.byte	0x02, 0x4c
        /*0022*/ 	.byte	0x01
	.zero		1


	//----- nvinfo : EIATTR_MERCURY_ISA_VERSION
	.align		4
        /*0024*/ 	.byte	0x03, 0x5f
        /*0026*/ 	.short	0x0101


	//----- nvinfo : EIATTR_INT_WARP_WIDE_INSTR_OFFSETS
	.align		4
        /*0028*/ 	.byte	0x04, 0x31
        /*002a*/ 	.short	(.L_22 - .L_21)


	//   ....[0]....
.L_21:
        /*002c*/ 	.word	0x00000950


	//   ....[1]....
        /*0030*/ 	.word	0x00000990


	//   ....[2]....
        /*0034*/ 	.word	0x00000a00


	//   ....[3]....
        /*0038*/ 	.word	0x00000a10


	//   ....[4]....
        /*003c*/ 	.word	0x00000a20


	//   ....[5]....
        /*0040*/ 	.word	0x00000a30


	//   ....[6]....
        /*0044*/ 	.word	0x00000bd0


	//   ....[7]....
        /*0048*/ 	.word	0x00000c30


	//----- nvinfo : EIATTR_COOP_GROUP_MASK_REGIDS
	.align		4
.L_22:
        /*004c*/ 	.byte	0x04, 0x29
        /*004e*/ 	.short	(.L_24 - .L_23)


	//   ....[0]....
.L_23:
        /*0050*/ 	.word	0xffffffff


	//   ....[1]....
        /*0054*/ 	.word	0xffffffff


	//   ....[2]....
        /*0058*/ 	.word	0xffffffff


	//   ....[3]....
        /*005c*/ 	.word	0xffffffff


	//   ....[4]....
        /*0060*/ 	.word	0xffffffff


	//   ....[5]....
        /*0064*/ 	.word	0xffffffff


	//   ....[6]....
        /*0068*/ 	.word	0xffffffff


	//----- nvinfo : EIATTR_COOP_GROUP_INSTR_OFFSETS
	.align		4
.L_24:
        /*006c*/ 	.byte	0x04, 0x28
        /*006e*/ 	.short	(.L_26 - .L_25)


	//   ....[0]....
.L_25:
        /*0070*/ 	.word	0x00000060


	//   ....[1]....
        /*0074*/ 	.word	0x00000070


	//   ....[2]....
        /*0078*/ 	.word	0x00000130


	//   ....[3]....
        /*007c*/ 	.word	0x00000720


	//   ....[4]....
        /*0080*/ 	.word	0x00000760


	//   ....[5]....
        /*0084*/ 	.word	0x000007f0


	//   ....[6]....
        /*0088*/ 	.word	0x00000dc0


	//----- nvinfo : EIATTR_REG_RECONFIG
	.align		4
.L_26:
        /*008c*/ 	.byte	0x01, 0x54
	.zero		2


	//----- nvinfo : EIATTR_MBARRIER_INSTR_OFFSETS
	.align		4
        /*0090*/ 	.byte	0x04, 0x39
        /*0092*/ 	.short	(.L_28 - .L_27)


	//   ....[0]....
.L_27:
        /*0094*/ 	.word	0x00000250
        /*0098*/ 	.word	0x000000ff
        /*009c*/ 	.word	0x00000000
        /*00a0*/ 	.short	0x0100
        /*00a2*/ 	.byte	0x08
	.zero		1


	//   ....[1]....
        /*00a4*/ 	.word	0x00000260
        /*00a8*/ 	.word	0x000000ff
        /*00ac*/ 	.word	0x00000128
        /*00b0*/ 	.short	0x0100
        /*00b2*/ 	.byte	0x08
	.zero		1


	//   ....[2]....
        /*00b4*/ 	.word	0x00000270
        /*00b8*/ 	.word	0x000000ff
        /*00bc*/ 	.word	0x00000008
        /*00c0*/ 	.short	0x0100
        /*00c2*/ 	.byte	0x08
	.zero		1


	//   ....[3]....
        /*00c4*/ 	.word	0x00000280
        /*00c8*/ 	.word	0x000000ff
        /*00cc*/ 	.word	0x00000130
        /*00d0*/ 	.short	0x0100
        /*00d2*/ 	.byte	0x08
	.zero		1


	//   ....[4]....
        /*00d4*/ 	.word	0x00000290
        /*00d8*/ 	.word	0x000000ff
        /*00dc*/ 	.word	0x00000010
        /*00e0*/ 	.short	0x0100
        /*00e2*/ 	.byte	0x08
	.zero		1


	//   ....[5]....
        /*00e4*/ 	.word	0x000002a0
        /*00e8*/ 	.word	0x000000ff
        /*00ec*/ 	.word	0x00000138
        /*00f0*/ 	.short	0x0100
        /*00f2*/ 	.byte	0x08
	.zero		1


	//   ....[6]....
        /*00f4*/ 	.word	0x000002b0
        /*00f8*/ 	.word	0x000000ff
        /*00fc*/ 	.word	0x00000018
        /*0100*/ 	.short	0x0100
        /*0102*/ 	.byte	0x08
	.zero		1


	//   ....[7]....
        /*0104*/ 	.word	0x000002c0
        /*0108*/ 	.word	0x000000ff
        /*010c*/ 	.word	0x00000140
        /*0110*/ 	.short	0x0100
        /*0112*/ 	.byte	0x08
	.zero		1


	//   ....[8]....
        /*0114*/ 	.word	0x000002d0
        /*0118*/ 	.word	0x000000ff
        /*011c*/ 	.word	0x00000020
        /*0120*/ 	.short	0x0100
        /*0122*/ 	.byte	0x08
	.zero		1


	//   ....[9]....
        /*0124*/ 	.word	0x000002e0
        /*0128*/ 	.word	0x000000ff
        /*012c*/ 	.word	0x00000148
        /*0130*/ 	.short	0x0100
        /*0132*/ 	.byte	0x08
	.zero		1


	//   ....[10]....
        /*0134*/ 	.word	0x000002f0
        /*0138*/ 	.word	0x000000ff
        /*013c*/ 	.word	0x00000028
        /*0140*/ 	.short	0x0100
        /*0142*/ 	.byte	0x08
	.zero		1


	//   ....[11]....
        /*0144*/ 	.word	0x00000300
        /*0148*/ 	.word	0x000000ff
        /*014c*/ 	.word	0x00000150
        /*0150*/ 	.short	0x0100
        /*0152*/ 	.byte	0x08
	.zero		1


	//   ....[12]....
        /*0154*/ 	.word	0x00000310
        /*0158*/ 	.word	0x000000ff
        /*015c*/ 	.word	0x00000030
        /*0160*/ 	.short	0x0100
        /*0162*/ 	.byte	0x08
	.zero		1


	//   ....[13]....
        /*0164*/ 	.word	0x00000320
        /*0168*/ 	.word	0x000000ff
        /*016c*/ 	.word	0x00000158
        /*0170*/ 	.short	0x0100
        /*0172*/ 	.byte	0x08
	.zero		1


	//   ....[14]....
        /*0174*/ 	.word	0x00000330
        /*0178*/ 	.word	0x000000ff
        /*017c*/ 	.word	0x00000038
        /*0180*/ 	.short	0x0100
        /*0182*/ 	.byte	0x08
	.zero		1


	//   ....[15]....
        /*0184*/ 	.word	0x00000340
        /*0188*/ 	.word	0x000000ff
        /*018c*/ 	.word	0x00000160
        /*0190*/ 	.short	0x0100
        /*0192*/ 	.byte	0x08
	.zero		1


	//   ....[16]....
        /*0194*/ 	.word	0x00000350
        /*0198*/ 	.word	0x000000ff
        /*019c*/ 	.word	0x00000040
        /*01a0*/ 	.short	0x0100
        /*01a2*/ 	.byte	0x08
	.zero		1


	//   ....[17]....
        /*01a4*/ 	.word	0x00000360
        /*01a8*/ 	.word	0x000000ff
        /*01ac*/ 	.word	0x00000168
        /*01b0*/ 	.short	0x0100
        /*01b2*/ 	.byte	0x08
	.zero		1


	//   ....[18]....
        /*01b4*/ 	.word	0x00000370
        /*01b8*/ 	.word	0x000000ff
        /*01bc*/ 	.word	0x00000048
        /*01c0*/ 	.short	0x0100
        /*01c2*/ 	.byte	0x08
	.zero		1


	//   ....[19]....
        /*01c4*/ 	.word	0x00000380
        /*01c8*/ 	.word	0x000000ff
        /*01cc*/ 	.word	0x00000170
        /*01d0*/ 	.short	0x0100
        /*01d2*/ 	.byte	0x08
	.zero		1


	//   ....[20]....
        /*01d4*/ 	.word	0x00000390
        /*01d8*/ 	.word	0x000000ff
        /*01dc*/ 	.word	0x00000050
        /*01e0*/ 	.short	0x0100
        /*01e2*/ 	.byte	0x08
	.zero		1


	//   ....[21]....
        /*01e4*/ 	.word	0x000003a0
        /*01e8*/ 	.word	0x000000ff
        /*01ec*/ 	.word	0x00000178
        /*01f0*/ 	.short	0x0100
        /*01f2*/ 	.byte	0x08
	.zero		1


	//   ....[22]....
        /*01f4*/ 	.word	0x000003b0
        /*01f8*/ 	.word	0x000000ff
        /*01fc*/ 	.word	0x00000058
        /*0200*/ 	.short	0x0100
        /*0202*/ 	.byte	0x08
	.zero		1


	//   ....[23]....
        /*0204*/ 	.word	0x000003c0
        /*0208*/ 	.word	0x000000ff
        /*020c*/ 	.word	0x00000180
        /*0210*/ 	.short	0x0100
        /*0212*/ 	.byte	0x08
	.zero		1


	//   ....[24]....
        /*0214*/ 	.word	0x000003d0
        /*0218*/ 	.word	0x000000ff
        /*021c*/ 	.word	0x00000060
        /*0220*/ 	.short	0x0100
        /*0222*/ 	.byte	0x08
	.zero		1


	//   ....[25]....
        /*0224*/ 	.word	0x000003e0
        /*0228*/ 	.word	0x000000ff
        /*022c*/ 	.word	0x00000188
        /*0230*/ 	.short	0x0100
        /*0232*/ 	.byte	0x08
	.zero		1


	//   ....[26]....
        /*0234*/ 	.word	0x000003f0
        /*0238*/ 	.word	0x000000ff
        /*023c*/ 	.word	0x00000068
        /*0240*/ 	.short	0x0100
        /*0242*/ 	.byte	0x08
	.zero		1


	//   ....[27]....
        /*0244*/ 	.word	0x00000400
        /*0248*/ 	.word	0x000000ff
        /*024c*/ 	.word	0x00000190
        /*0250*/ 	.short	0x0100
        /*0252*/ 	.byte	0x08
	.zero		1


	//   ....[28]....
        /*0254*/ 	.word	0x00000410
        /*0258*/ 	.word	0x000000ff
        /*025c*/ 	.word	0x00000070
        /*0260*/ 	.short	0x0100
        /*0262*/ 	.byte	0x08
	.zero		1


	//   ....[29]....
        /*0264*/ 	.word	0x00000420
        /*0268*/ 	.word	0x000000ff
        /*026c*/ 	.word	0x00000198
        /*0270*/ 	.short	0x0100
        /*0272*/ 	.byte	0x08
	.zero		1


	//   ....[30]....
        /*0274*/ 	.word	0x00000430
        /*0278*/ 	.word	0x000000ff
        /*027c*/ 	.word	0x00000078
        /*0280*/ 	.short	0x0100
        /*0282*/ 	.byte	0x08
	.zero		1


	//   ....[31]....
        /*0284*/ 	.word	0x00000440
        /*0288*/ 	.word	0x000000ff
        /*028c*/ 	.word	0x000001a0
        /*0290*/ 	.short	0x0100
        /*0292*/ 	.byte	0x08
	.zero		1


	//   ....[32]....
        /*0294*/ 	.word	0x00000450
        /*0298*/ 	.word	0x000000ff
        /*029c*/ 	.word	0x00000080
        /*02a0*/ 	.short	0x0100
        /*02a2*/ 	.byte	0x08
	.zero		1


	//   ....[33]....
        /*02a4*/ 	.word	0x00000460
        /*02a8*/ 	.word	0x000000ff
        /*02ac*/ 	.word	0x000001a8
        /*02b0*/ 	.short	0x0100
        /*02b2*/ 	.byte	0x08
	.zero		1


	//   ....[34]....
        /*02b4*/ 	.word	0x00000470
        /*02b8*/ 	.word	0x000000ff
        /*02bc*/ 	.word	0x00000088
        /*02c0*/ 	.short	0x0100
        /*02c2*/ 	.byte	0x08
	.zero		1


	//   ....[35]....
        /*02c4*/ 	.word	0x00000480
        /*02c8*/ 	.word	0x000000ff
        /*02cc*/ 	.word	0x000001b0
        /*02d0*/ 	.short	0x0100
        /*02d2*/ 	.byte	0x08
	.zero		1


	//   ....[36]....
        /*02d4*/ 	.word	0x00000490
        /*02d8*/ 	.word	0x000000ff
        /*02dc*/ 	.word	0x00000090
        /*02e0*/ 	.short	0x0100
        /*02e2*/ 	.byte	0x08
	.zero		1


	//   ....[37]....
        /*02e4*/ 	.word	0x000004a0
        /*02e8*/ 	.word	0x000000ff
        /*02ec*/ 	.word	0x000001b8
        /*02f0*/ 	.short	0x0100
        /*02f2*/ 	.byte	0x08
	.zero		1


	//   ....[38]....
        /*02f4*/ 	.word	0x000004b0
        /*02f8*/ 	.word	0x000000ff
        /*02fc*/ 	.word	0x00000098
        /*0300*/ 	.short	0x0100
        /*0302*/ 	.byte	0x08
	.zero		1


	//   ....[39]....
        /*0304*/ 	.word	0x000004c0
        /*0308*/ 	.word	0x000000ff
        /*030c*/ 	.word	0x000001c0
        /*0310*/ 	.short	0x0100
        /*0312*/ 	.byte	0x08
	.zero		1


	//   ....[40]....
        /*0314*/ 	.word	0x000004d0
        /*0318*/ 	.word	0x000000ff
        /*031c*/ 	.word	0x000000a0
        /*0320*/ 	.short	0x0100
        /*0322*/ 	.byte	0x08
	.zero		1


	//   ....[41]....
        /*0324*/ 	.word	0x000004e0
        /*0328*/ 	.word	0x000000ff
        /*032c*/ 	.word	0x000001c8
        /*0330*/ 	.short	0x0100
        /*0332*/ 	.byte	0x08
	.zero		1


	//   ....[42]....
        /*0334*/ 	.word	0x000004f0
        /*0338*/ 	.word	0x000000ff
        /*033c*/ 	.word	0x000000a8
        /*0340*/ 	.short	0x0100
        /*0342*/ 	.byte	0x08
	.zero		1


	//   ....[43]....
        /*0344*/ 	.word	0x00000500
        /*0348*/ 	.word	0x000000ff
        /*034c*/ 	.word	0x000001d0
        /*0350*/ 	.short	0x0100
        /*0352*/ 	.byte	0x08
	.zero		1


	//   ....[44]....
        /*0354*/ 	.word	0x00000510
        /*0358*/ 	.word	0x000000ff
        /*035c*/ 	.word	0x000000b0
        /*0360*/ 	.short	0x0100
        /*0362*/ 	.byte	0x08
	.zero		1


	//   ....[45]....
        /*0364*/ 	.word	0x00000520
        /*0368*/ 	.word	0x000000ff
        /*036c*/ 	.word	0x000001d8
        /*0370*/ 	.short	0x0100
        /*0372*/ 	.byte	0x08
	.zero		1


	//   ....[46]....
        /*0374*/ 	.word	0x00000530
        /*0378*/ 	.word	0x000000ff
        /*037c*/ 	.word	0x000000b8
        /*0380*/ 	.short	0x0100
        /*0382*/ 	.byte	0x08
	.zero		1


	//   ....[47]....
        /*0384*/ 	.word	0x00000540
        /*0388*/ 	.word	0x000000ff
        /*038c*/ 	.word	0x000001e0
        /*0390*/ 	.short	0x0100
        /*0392*/ 	.byte	0x08
	.zero		1


	//   ....[48]....
        /*0394*/ 	.word	0x00000550
        /*0398*/ 	.word	0x000000ff
        /*039c*/ 	.word	0x000000c0
        /*03a0*/ 	.short	0x0100
        /*03a2*/ 	.byte	0x08
	.zero		1


	//   ....[49]....
        /*03a4*/ 	.word	0x00000560
        /*03a8*/ 	.word	0x000000ff
        /*03ac*/ 	.word	0x000001e8
        /*03b0*/ 	.short	0x0100
        /*03b2*/ 	.byte	0x08
	.zero		1


	//   ....[50]....
        /*03b4*/ 	.word	0x00000570
        /*03b8*/ 	.word	0x000000ff
        /*03bc*/ 	.word	0x000000c8
        /*03c0*/ 	.short	0x0100
        /*03c2*/ 	.byte	0x08
	.zero		1


	//   ....[51]....
        /*03c4*/ 	.word	0x00000580
        /*03c8*/ 	.word	0x000000ff
        /*03cc*/ 	.word	0x000001f0
        /*03d0*/ 	.short	0x0100
        /*03d2*/ 	.byte	0x08
	.zero		1


	//   ....[52]....
        /*03d4*/ 	.word	0x00000590
        /*03d8*/ 	.word	0x000000ff
        /*03dc*/ 	.word	0x000000d0
        /*03e0*/ 	.short	0x0100
        /*03e2*/ 	.byte	0x08
	.zero		1


	//   ....[53]....
        /*03e4*/ 	.word	0x000005a0
        /*03e8*/ 	.word	0x000000ff
        /*03ec*/ 	.word	0x000001f8
        /*03f0*/ 	.short	0x0100
        /*03f2*/ 	.byte	0x08
	.zero		1


	//   ....[54]....
        /*03f4*/ 	.word	0x000005b0
        /*03f8*/ 	.word	0x000000ff
        /*03fc*/ 	.word	0x000000d8
        /*0400*/ 	.short	0x0100
        /*0402*/ 	.byte	0x08
	.zero		1


	//   ....[55]....
        /*0404*/ 	.word	0x000005c0
        /*0408*/ 	.word	0x000000ff
        /*040c*/ 	.word	0x00000200
        /*0410*/ 	.short	0x0100
        /*0412*/ 	.byte	0x08
	.zero		1


	//   ....[56]....
        /*0414*/ 	.word	0x000005d0
        /*0418*/ 	.word	0x000000ff
        /*041c*/ 	.word	0x000000e0
        /*0420*/ 	.short	0x0100
        /*0422*/ 	.byte	0x08
	.zero		1


	//   ....[57]....
        /*0424*/ 	.word	0x000005e0
        /*0428*/ 	.word	0x000000ff
        /*042c*/ 	.word	0x00000208
        /*0430*/ 	.short	0x0100
        /*0432*/ 	.byte	0x08
	.zero		1


	//   ....[58]....
        /*0434*/ 	.word	0x000005f0
        /*0438*/ 	.word	0x000000ff
        /*043c*/ 	.word	0x000000e8
        /*0440*/ 	.short	0x0100
        /*0442*/ 	.byte	0x08
	.zero		1


	//   ....[59]....
        /*0444*/ 	.word	0x00000600
        /*0448*/ 	.word	0x000000ff
        /*044c*/ 	.word	0x00000210
        /*0450*/ 	.short	0x0100
        /*0452*/ 	.byte	0x08
	.zero		1


	//   ....[60]....
        /*0454*/ 	.word	0x00000610
        /*0458*/ 	.word	0x000000ff
        /*045c*/ 	.word	0x000000f0
        /*0460*/ 	.short	0x0100
        /*0462*/ 	.byte	0x08
	.zero		1


	//   ....[61]....
        /*0464*/ 	.word	0x00000620
        /*0468*/ 	.word	0x000000ff
        /*046c*/ 	.word	0x00000218
        /*0470*/ 	.short	0x0100
        /*0472*/ 	.byte	0x08
	.zero		1


	//   ....[62]....
        /*0474*/ 	.word	0x00000630
        /*0478*/ 	.word	0x000000ff
        /*047c*/ 	.word	0x000000f8
        /*0480*/ 	.short	0x0100
        /*0482*/ 	.byte	0x08
	.zero		1


	//   ....[63]....
        /*0484*/ 	.word	0x00000640
        /*0488*/ 	.word	0x000000ff
        /*048c*/ 	.word	0x00000220
        /*0490*/ 	.short	0x0100
        /*0492*/ 	.byte	0x08
	.zero		1


	//   ....[64]....
        /*0494*/ 	.word	0x00000650
        /*0498*/ 	.word	0x000000ff
        /*049c*/ 	.word	0x00000100
        /*04a0*/ 	.short	0x0100
        /*04a2*/ 	.byte	0x08
	.zero		1


	//   ....[65]....
        /*04a4*/ 	.word	0x00000660
        /*04a8*/ 	.word	0x000000ff
        /*04ac*/ 	.word	0x00000228
        /*04b0*/ 	.short	0x0100
        /*04b2*/ 	.byte	0x08
	.zero		1


	//   ....[66]....
        /*04b4*/ 	.word	0x00000670
        /*04b8*/ 	.word	0x000000ff
        /*04bc*/ 	.word	0x00000108
        /*04c0*/ 	.short	0x0100
        /*04c2*/ 	.byte	0x08
	.zero		1


	//   ....[67]....
        /*04c4*/ 	.word	0x00000680
        /*04c8*/ 	.word	0x000000ff
        /*04cc*/ 	.word	0x00000230
        /*04d0*/ 	.short	0x0100
        /*04d2*/ 	.byte	0x08
	.zero		1


	//   ....[68]....
        /*04d4*/ 	.word	0x00000690
        /*04d8*/ 	.word	0x000000ff
        /*04dc*/ 	.word	0x00000110
        /*04e0*/ 	.short	0x0100
        /*04e2*/ 	.byte	0x08
	.zero		1


	//   ....[69]....
        /*04e4*/ 	.word	0x000006a0
        /*04e8*/ 	.word	0x000000ff
        /*04ec*/ 	.word	0x00000238
        /*04f0*/ 	.short	0x0100
        /*04f2*/ 	.byte	0x08
	.zero		1


	//   ....[70]....
        /*04f4*/ 	.word	0x000006b0
        /*04f8*/ 	.word	0x000000ff
        /*04fc*/ 	.word	0x00000118
        /*0500*/ 	.short	0x0100
        /*0502*/ 	.byte	0x08
	.zero		1


	//   ....[71]....
        /*0504*/ 	.word	0x000006c0
        /*0508*/ 	.word	0x000000ff
        /*050c*/ 	.word	0x00000240
        /*0510*/ 	.short	0x0100
        /*0512*/ 	.byte	0x08
	.zero		1


	//   ....[72]....
        /*0514*/ 	.word	0x000006d0
        /*0518*/ 	.word	0x000000ff
        /*051c*/ 	.word	0x00000120
        /*0520*/ 	.short	0x0100
        /*0522*/ 	.byte	0x08
	.zero		1


	//   ....[73]....
        /*0524*/ 	.word	0x000006e0
        /*0528*/ 	.word	0x000000ff
        /*052c*/ 	.word	0x00000248
        /*0530*/ 	.short	0x0100
        /*0532*/ 	.byte	0x08
	.zero		1


	//   ....[74]....
        /*0534*/ 	.word	0x00000c20
        /*0538*/ 	.word	0x000000ff
        /*053c*/ 	.word	0x00000280
        /*0540*/ 	.short	0x0100
        /*0542*/ 	.byte	0x08
	.zero		1


	//   ....[75]....
        /*0544*/ 	.word	0x00000cd0
        /*0548*/ 	.word	0x000000ff
        /*054c*/ 	.word	0x00000288
        /*0550*/ 	.short	0x0100
        /*0552*/ 	.byte	0x08
	.zero		1


	//   ....[76]....
        /*0554*/ 	.word	0x00000d40
        /*0558*/ 	.word	0x000000ff
        /*055c*/ 	.word	0x00000260
        /*0560*/ 	.short	0x0100
        /*0562*/ 	.byte	0x09
	.zero		1


	//   ....[77]....
        /*0564*/ 	.word	0x00000d50
        /*0568*/ 	.word	0x000000ff
        /*056c*/ 	.word	0x00000268
        /*0570*/ 	.short	0x0100
        /*0572*/ 	.byte	0x09
	.zero		1


	//   ....[78]....
        /*0574*/ 	.word	0x00000d60
        /*0578*/ 	.word	0x000000ff
        /*057c*/ 	.word	0x00000270
        /*0580*/ 	.short	0x0100
        /*0582*/ 	.byte	0x09
	.zero		1


	//   ....[79]....
        /*0584*/ 	.word	0x00000d70
        /*0588*/ 	.word	0x000000ff
        /*058c*/ 	.word	0x00000278
        /*0590*/ 	.short	0x0100
        /*0592*/ 	.byte	0x09
	.zero		1


	//   ....[80]....
        /*0594*/ 	.word	0x00001af0
        /*0598*/ 	.word	0x000000ff
        /*059c*/ 	.word	0xfffffff8
        /*05a0*/ 	.short	0x010a
        /*05a2*/ 	.byte	0x0b
	.zero		1


	//   ....[81]....
        /*05a4*/ 	.word	0x00001fd0
        /*05a8*/ 	.word	0x000000ff
        /*05ac*/ 	.word	0x00000000
        /*05b0*/ 	.short	0x010a
        /*05b2*/ 	.byte	0x06
	.zero		1


	//   ....[82]....
        /*05b4*/ 	.word	0x00002010
        /*05b8*/ 	.word	0x000000ff
        /*05bc*/ 	.word	0x00000000
        /*05c0*/ 	.short	0x010a
        /*05c2*/ 	.byte	0x06
	.zero		1


	//   ....[83]....
        /*05c4*/ 	.word	0x000028c0
        /*05c8*/ 	.word	0x000000ff
        /*05cc*/ 	.word	0x00000000
        /*05d0*/ 	.short	0x010a
        /*05d2*/ 	.byte	0x10
	.zero		1


	//   ....[84]....
        /*05d4*/ 	.word	0x00002900
        /*05d8*/ 	.word	0x000000ff
        /*05dc*/ 	.word	0x00000000
        /*05e0*/ 	.short	0x010a
        /*05e2*/ 	.byte	0x10
	.zero		1


	//   ....[85]....
        /*05e4*/ 	.word	0x00002f10
        /*05e8*/ 	.word	0x00000015
        /*05ec*/ 	.word	0x00000000
        /*05f0*/ 	.short	0x0101
        /*05f2*/ 	.byte	0x3f
	.zero		1


	//   ....[86]....
        /*05f4*/ 	.word	0x00003490
        /*05f8*/ 	.word	0x00000013
        /*05fc*/ 	.word	0x00000000
        /*0600*/ 	.short	0x0101
        /*0602*/ 	.byte	0x16
	.zero		1


	//   ....[87]....
        /*0604*/ 	.word	0x000035d0
        /*0608*/ 	.word	0x00000012
        /*060c*/ 	.word	0x00000000
        /*0610*/ 	.short	0x0101
        /*0612*/ 	.byte	0x3f
	.zero		1


	//   ....[88]....
        /*0614*/ 	.word	0x00003690
        /*0618*/ 	.word	0x000000ff
        /*061c*/ 	.word	0x00000008
        /*0620*/ 	.short	0x010a
        /*0622*/ 	.byte	0x0b
	.zero		1


	//   ....[89]....
        /*0624*/ 	.word	0x00007f50
        /*0628*/ 	.word	0x00000004
        /*062c*/ 	.word	0x00000000
        /*0630*/ 	.short	0x0101
        /*0632*/ 	.byte	0x16
	.zero		1


	//   ....[90]....
        /*0634*/ 	.word	0x00008880
        /*0638*/ 	.word	0x00000015
        /*063c*/ 	.word	0x00000128
        /*0640*/ 	.short	0x010a
        /*0642*/ 	.byte	0x3f
	.zero		1


	//   ....[91]....
        /*0644*/ 	.word	0x00008c80
        /*0648*/ 	.word	0x0000000a
        /*064c*/ 	.word	0x00000288
        /*0650*/ 	.short	0x0101
        /*0652*/ 	.byte	0x3f
	.zero		1


	//   ....[92]....
        /*0654*/ 	.word	0x000093a0
        /*0658*/ 	.word	0x00000005
        /*065c*/ 	.word	0x00000000
        /*0660*/ 	.short	0x010a
        /*0662*/ 	.byte	0x3f
	.zero		1


	//   ....[93]....
        /*0664*/ 	.word	0x00009420
        /*0668*/ 	.word	0x00000007
        /*066c*/ 	.word	0x00000000
        /*0670*/ 	.short	0x010a
        /*0672*/ 	.byte	0x3f
	.zero		1


	//   ....[94]....
        /*0674*/ 	.word	0x000094b0
        /*0678*/ 	.word	0x00000006
        /*067c*/ 	.word	0x00000000
        /*0680*/ 	.short	0x010a
        /*0682*/ 	.byte	0x3f
	.zero		1


	//   ....[95]....
        /*0684*/ 	.word	0x00009540
        /*0688*/ 	.word	0x00000009
        /*068c*/ 	.word	0x00000000
        /*0690*/ 	.short	0x010a
        /*0692*/ 	.byte	0x3f
	.zero		1


	//   ....[96]....
        /*0694*/ 	.word	0x000095d0
        /*0698*/ 	.word	0x00000006
        /*069c*/ 	.word	0x00000000
        /*06a0*/ 	.short	0x010a
        /*06a2*/ 	.byte	0x3f
	.zero		1


	//   ....[97]....
        /*06a4*/ 	.word	0x00009660
        /*06a8*/ 	.word	0x00000009
        /*06ac*/ 	.word	0x00000000
        /*06b0*/ 	.short	0x010a
        /*06b2*/ 	.byte	0x3f
	.zero		1


	//   ....[98]....
        /*06b4*/ 	.word	0x000096f0
        /*06b8*/ 	.word	0x00000006
        /*06bc*/ 	.word	0x00000000
        /*06c0*/ 	.short	0x010a
        /*06c2*/ 	.byte	0x3f
	.zero		1


	//   ....[99]....
        /*06c4*/ 	.word	0x00009780
        /*06c8*/ 	.word	0x00000009
        /*06cc*/ 	.word	0x00000000
        /*06d0*/ 	.short	0x010a
        /*06d2*/ 	.byte	0x3f
	.zero		1


	//   ....[100]....
        /*06d4*/ 	.word	0x00009810
        /*06d8*/ 	.word	0x00000006
        /*06dc*/ 	.word	0x00000000
        /*06e0*/ 	.short	0x010a
        /*06e2*/ 	.byte	0x3f
	.zero		1


	//   ....[101]....
        /*06e4*/ 	.word	0x000098a0
        /*06e8*/ 	.word	0x00000009
        /*06ec*/ 	.word	0x00000000
        /*06f0*/ 	.short	0x010a
        /*06f2*/ 	.byte	0x3f
	.zero		1


	//   ....[102]....
        /*06f4*/ 	.word	0x00009930
        /*06f8*/ 	.word	0x00000006
        /*06fc*/ 	.word	0x00000000
        /*0700*/ 	.short	0x010a
        /*0702*/ 	.byte	0x3f
	.zero		1


	//   ....[103]....
        /*0704*/ 	.word	0x000099c0
        /*0708*/ 	.word	0x00000009
        /*070c*/ 	.word	0x00000000
        /*0710*/ 	.short	0x010a
        /*0712*/ 	.byte	0x3f
	.zero		1


	//   ....[104]....
        /*0714*/ 	.word	0x00009a50
        /*0718*/ 	.word	0x00000006
        /*071c*/ 	.word	0x00000000
        /*0720*/ 	.short	0x010a
        /*0722*/ 	.byte	0x3f
	.zero		1


	//   ....[105]....
        /*0724*/ 	.word	0x00009ae0
        /*0728*/ 	.word	0x00000009
        /*072c*/ 	.word	0x00000000
        /*0730*/ 	.short	0x010a
        /*0732*/ 	.byte	0x3f
	.zero		1


	//   ....[106]....
        /*0734*/ 	.word	0x00009b70
        /*0738*/ 	.word	0x00000006
        /*073c*/ 	.word	0x00000000
        /*0740*/ 	.short	0x010a
        /*0742*/ 	.byte	0x3f
	.zero		1


	//   ....[107]....
        /*0744*/ 	.word	0x00009c00
        /*0748*/ 	.word	0x00000009
        /*074c*/ 	.word	0x00000000
        /*0750*/ 	.short	0x010a
        /*0752*/ 	.byte	0x3f
	.zero		1


	//   ....[108]....
        /*0754*/ 	.word	0x00009c90
        /*0758*/ 	.word	0x00000006
        /*075c*/ 	.word	0x00000000
        /*0760*/ 	.short	0x010a
        /*0762*/ 	.byte	0x3f
	.zero		1


	//   ....[109]....
        /*0764*/ 	.word	0x00009d20
        /*0768*/ 	.word	0x00000009
        /*076c*/ 	.word	0x00000000
        /*0770*/ 	.short	0x010a
        /*0772*/ 	.byte	0x3f
	.zero		1


	//   ....[110]....
        /*0774*/ 	.word	0x00009db0
        /*0778*/ 	.word	0x00000006
        /*077c*/ 	.word	0x00000000
        /*0780*/ 	.short	0x010a
        /*0782*/ 	.byte	0x3f
	.zero		1


	//   ....[111]....
        /*0784*/ 	.word	0x00009e40
        /*0788*/ 	.word	0x00000009
        /*078c*/ 	.word	0x00000000
        /*0790*/ 	.short	0x010a
        /*0792*/ 	.byte	0x3f
	.zero		1


	//   ....[112]....
        /*0794*/ 	.word	0x00009ed0
        /*0798*/ 	.word	0x00000006
        /*079c*/ 	.word	0x00000000
        /*07a0*/ 	.short	0x010a
        /*07a2*/ 	.byte	0x3f
	.zero		1


	//   ....[113]....
        /*07a4*/ 	.word	0x00009f60
        /*07a8*/ 	.word	0x00000009
        /*07ac*/ 	.word	0x00000000
        /*07b0*/ 	.short	0x010a
        /*07b2*/ 	.byte	0x3f
	.zero		1


	//   ....[114]....
        /*07b4*/ 	.word	0x00009ff0
        /*07b8*/ 	.word	0x00000006
        /*07bc*/ 	.word	0x00000000
        /*07c0*/ 	.short	0x010a
        /*07c2*/ 	.byte	0x3f
	.zero		1


	//   ....[115]....
        /*07c4*/ 	.word	0x0000a080
        /*07c8*/ 	.word	0x00000009
        /*07cc*/ 	.word	0x00000000
        /*07d0*/ 	.short	0x010a
        /*07d2*/ 	.byte	0x3f
	.zero		1


	//   ....[116]....
        /*07d4*/ 	.word	0x0000a110
        /*07d8*/ 	.word	0x00000006
        /*07dc*/ 	.word	0x00000000
        /*07e0*/ 	.short	0x010a
        /*07e2*/ 	.byte	0x3f
	.zero		1


	//   ....[117]....
        /*07e4*/ 	.word	0x0000a1a0
        /*07e8*/ 	.word	0x00000009
        /*07ec*/ 	.word	0x00000000
        /*07f0*/ 	.short	0x010a
        /*07f2*/ 	.byte	0x3f
	.zero		1


	//   ....[118]....
        /*07f4*/ 	.word	0x0000a230
        /*07f8*/ 	.word	0x00000006
        /*07fc*/ 	.word	0x00000000
        /*0800*/ 	.short	0x010a
        /*0802*/ 	.byte	0x3f
	.zero		1


	//   ....[119]....
        /*0804*/ 	.word	0x0000a2c0
        /*0808*/ 	.word	0x00000009
        /*080c*/ 	.word	0x00000000
        /*0810*/ 	.short	0x010a
        /*0812*/ 	.byte	0x3f
	.zero		1


	//   ....[120]....
        /*0814*/ 	.word	0x0000a350
        /*0818*/ 	.word	0x00000006
        /*081c*/ 	.word	0x00000000
        /*0820*/ 	.short	0x010a
        /*0822*/ 	.byte	0x3f
	.zero		1


	//   ....[121]....
        /*0824*/ 	.word	0x0000a3e0
        /*0828*/ 	.word	0x00000009
        /*082c*/ 	.word	0x00000000
        /*0830*/ 	.short	0x010a
        /*0832*/ 	.byte	0x3f
	.zero		1


	//   ....[122]....
        /*0834*/ 	.word	0x0000a470
        /*0838*/ 	.word	0x00000006
        /*083c*/ 	.word	0x00000000
        /*0840*/ 	.short	0x010a
        /*0842*/ 	.byte	0x3f
	.zero		1


	//   ....[123]....
        /*0844*/ 	.word	0x0000a500
        /*0848*/ 	.word	0x00000009
        /*084c*/ 	.word	0x00000000
        /*0850*/ 	.short	0x010a
        /*0852*/ 	.byte	0x3f
	.zero		1


	//   ....[124]....
        /*0854*/ 	.word	0x0000a590
        /*0858*/ 	.word	0x00000006
        /*085c*/ 	.word	0x00000000
        /*0860*/ 	.short	0x010a
        /*0862*/ 	.byte	0x3f
	.zero		1


	//   ....[125]....
        /*0864*/ 	.word	0x0000a620
        /*0868*/ 	.word	0x00000009
        /*086c*/ 	.word	0x00000000
        /*0870*/ 	.short	0x010a
        /*0872*/ 	.byte	0x3f
	.zero		1


	//   ....[126]....
        /*0874*/ 	.word	0x0000a6b0
        /*0878*/ 	.word	0x00000008
        /*087c*/ 	.word	0x00000000
        /*0880*/ 	.short	0x010a
        /*0882*/ 	.byte	0x3f
	.zero		1


	//   ....[127]....
        /*0884*/ 	.word	0x0000a740
        /*0888*/ 	.word	0x0000000b
        /*088c*/ 	.word	0x00000000
        /*0890*/ 	.short	0x010a
        /*0892*/ 	.byte	0x3f
	.zero		1


	//   ....[128]....
        /*0894*/ 	.word	0x0000a7d0
        /*0898*/ 	.word	0x00000003
        /*089c*/ 	.word	0x00000000
        /*08a0*/ 	.short	0x010a
        /*08a2*/ 	.byte	0x3f
	.zero		1


	//   ....[129]....
        /*08a4*/ 	.word	0x0000a840
        /*08a8*/ 	.word	0x00000013
        /*08ac*/ 	.word	0xfffffff8
        /*08b0*/ 	.short	0x010a
        /*08b2*/ 	.byte	0x3f
	.zero		1


	//   ....[130]....
        /*08b4*/ 	.word	0x0000a8a0
        /*08b8*/ 	.word	0x00000013
        /*08bc*/ 	.word	0x00000000
        /*08c0*/ 	.short	0x010a
        /*08c2*/ 	.byte	0x3f
	.zero		1


	//   ....[131]....
        /*08c4*/ 	.word	0x0000a900
        /*08c8*/ 	.word	0x00000015
        /*08cc*/ 	.word	0x00000000
        /*08d0*/ 	.short	0x010a
        /*08d2*/ 	.byte	0x3f
	.zero		1


	//   ....[132]....
        /*08d4*/ 	.word	0x0000a960
        /*08d8*/ 	.word	0x00000013
        /*08dc*/ 	.word	0x00000008
        /*08e0*/ 	.short	0x010a
        /*08e2*/ 	.byte	0x3f
	.zero		1


	//   ....[133]....
        /*08e4*/ 	.word	0x0000aa30
        /*08e8*/ 	.word	0x00000015
        /*08ec*/ 	.word	0x00000128
        /*08f0*/ 	.short	0x010a
        /*08f2*/ 	.byte	0x3f
	.zero		1


	//   ....[134]....
        /*08f4*/ 	.word	0x0000ab10
        /*08f8*/ 	.word	0x00000005
        /*08fc*/ 	.word	0x00000000
        /*0900*/ 	.short	0x010a
        /*0902*/ 	.byte	0x3f
	.zero		1


	//   ....[135]....
        /*0904*/ 	.word	0x0000ab60
        /*0908*/ 	.word	0x00000007
        /*090c*/ 	.word	0x00000000
        /*0910*/ 	.short	0x010a
        /*0912*/ 	.byte	0x3f
	.zero		1


	//   ....[136]....
        /*0914*/ 	.word	0x0000abb0
        /*0918*/ 	.word	0x00000006
        /*091c*/ 	.word	0x00000000
        /*0920*/ 	.short	0x010a
        /*0922*/ 	.byte	0x3f
	.zero		1


	//   ....[137]....
        /*0924*/ 	.word	0x0000ac00
        /*0928*/ 	.word	0x00000009
        /*092c*/ 	.word	0x00000000
        /*0930*/ 	.short	0x010a
        /*0932*/ 	.byte	0x3f
	.zero		1


	//   ....[138]....
        /*0934*/ 	.word	0x0000ac50
        /*0938*/ 	.word	0x00000006
        /*093c*/ 	.word	0x00000000
        /*0940*/ 	.short	0x010a
        /*0942*/ 	.byte	0x3f
	.zero		1


	//   ....[139]....
        /*0944*/ 	.word	0x0000aca0
        /*0948*/ 	.word	0x00000009
        /*094c*/ 	.word	0x00000000
        /*0950*/ 	.short	0x010a
        /*0952*/ 	.byte	0x3f
	.zero		1


	//   ....[140]....
        /*0954*/ 	.word	0x0000acf0
        /*0958*/ 	.word	0x00000006
        /*095c*/ 	.word	0x00000000
        /*0960*/ 	.short	0x010a
        /*0962*/ 	.byte	0x3f
	.zero		1


	//   ....[141]....
        /*0964*/ 	.word	0x0000ad40
        /*0968*/ 	.word	0x00000009
        /*096c*/ 	.word	0x00000000
        /*0970*/ 	.short	0x010a
        /*0972*/ 	.byte	0x3f
	.zero		1


	//   ....[142]....
        /*0974*/ 	.word	0x0000ad90
        /*0978*/ 	.word	0x00000006
        /*097c*/ 	.word	0x00000000
        /*0980*/ 	.short	0x010a
        /*0982*/ 	.byte	0x3f
	.zero		1


	//   ....[143]....
        /*0984*/ 	.word	0x0000ade0
        /*0988*/ 	.word	0x00000009
        /*098c*/ 	.word	0x00000000
        /*0990*/ 	.short	0x010a
        /*0992*/ 	.byte	0x3f
	.zero		1


	//   ....[144]....
        /*0994*/ 	.word	0x0000ae30
        /*0998*/ 	.word	0x00000006
        /*099c*/ 	.word	0x00000000
        /*09a0*/ 	.short	0x010a
        /*09a2*/ 	.byte	0x3f
	.zero		1


	//   ....[145]....
        /*09a4*/ 	.word	0x0000ae80
        /*09a8*/ 	.word	0x00000009
        /*09ac*/ 	.word	0x00000000
        /*09b0*/ 	.short	0x010a
        /*09b2*/ 	.byte	0x3f
	.zero		1


	//   ....[146]....
        /*09b4*/ 	.word	0x0000aed0
        /*09b8*/ 	.word	0x00000006
        /*09bc*/ 	.word	0x00000000
        /*09c0*/ 	.short	0x010a
        /*09c2*/ 	.byte	0x3f
	.zero		1


	//   ....[147]....
        /*09c4*/ 	.word	0x0000af20
        /*09c8*/ 	.word	0x00000009
        /*09cc*/ 	.word	0x00000000
        /*09d0*/ 	.short	0x010a
        /*09d2*/ 	.byte	0x3f
	.zero		1


	//   ....[148]....
        /*09d4*/ 	.word	0x0000af70
        /*09d8*/ 	.word	0x00000006
        /*09dc*/ 	.word	0x00000000
        /*09e0*/ 	.short	0x010a
        /*09e2*/ 	.byte	0x3f
	.zero		1


	//   ....[149]....
        /*09e4*/ 	.word	0x0000afc0
        /*09e8*/ 	.word	0x00000009
        /*09ec*/ 	.word	0x00000000
        /*09f0*/ 	.short	0x010a
        /*09f2*/ 	.byte	0x3f
	.zero		1


	//   ....[150]....
        /*09f4*/ 	.word	0x0000b010
        /*09f8*/ 	.word	0x00000006
        /*09fc*/ 	.word	0x00000000
        /*0a00*/ 	.short	0x010a
        /*0a02*/ 	.byte	0x3f
	.zero		1


	//   ....[151]....
        /*0a04*/ 	.word	0x0000b060
        /*0a08*/ 	.word	0x00000009
        /*0a0c*/ 	.word	0x00000000
        /*0a10*/ 	.short	0x010a
        /*0a12*/ 	.byte	0x3f
	.zero		1


	//   ....[152]....
        /*0a14*/ 	.word	0x0000b0b0
        /*0a18*/ 	.word	0x00000006
        /*0a1c*/ 	.word	0x00000000
        /*0a20*/ 	.short	0x010a
        /*0a22*/ 	.byte	0x3f
	.zero		1


	//   ....[153]....
        /*0a24*/ 	.word	0x0000b100
        /*0a28*/ 	.word	0x00000009
        /*0a2c*/ 	.word	0x00000000
        /*0a30*/ 	.short	0x010a
        /*0a32*/ 	.byte	0x3f
	.zero		1


	//   ....[154]....
        /*0a34*/ 	.word	0x0000b150
        /*0a38*/ 	.word	0x00000006
        /*0a3c*/ 	.word	0x00000000
        /*0a40*/ 	.short	0x010a
        /*0a42*/ 	.byte	0x3f
	.zero		1


	//   ....[155]....
        /*0a44*/ 	.word	0x0000b1a0
        /*0a48*/ 	.word	0x00000009
        /*0a4c*/ 	.word	0x00000000
        /*0a50*/ 	.short	0x010a
        /*0a52*/ 	.byte	0x3f
	.zero		1


	//   ....[156]....
        /*0a54*/ 	.word	0x0000b1f0
        /*0a58*/ 	.word	0x00000006
        /*0a5c*/ 	.word	0x00000000
        /*0a60*/ 	.short	0x010a
        /*0a62*/ 	.byte	0x3f
	.zero		1


	//   ....[157]....
        /*0a64*/ 	.word	0x0000b240
        /*0a68*/ 	.word	0x00000009
        /*0a6c*/ 	.word	0x00000000
        /*0a70*/ 	.short	0x010a
        /*0a72*/ 	.byte	0x3f
	.zero		1


	//   ....[158]....
        /*0a74*/ 	.word	0x0000b290
        /*0a78*/ 	.word	0x00000006
        /*0a7c*/ 	.word	0x00000000
        /*0a80*/ 	.short	0x010a
        /*0a82*/ 	.byte	0x3f
	.zero		1


	//   ....[159]....
        /*0a84*/ 	.word	0x0000b2e0
        /*0a88*/ 	.word	0x00000009
        /*0a8c*/ 	.word	0x00000000
        /*0a90*/ 	.short	0x010a
        /*0a92*/ 	.byte	0x3f
	.zero		1


	//   ....[160]....
        /*0a94*/ 	.word	0x0000b330
        /*0a98*/ 	.word	0x00000006
        /*0a9c*/ 	.word	0x00000000
        /*0aa0*/ 	.short	0x010a
        /*0aa2*/ 	.byte	0x3f
	.zero		1


	//   ....[161]....
        /*0aa4*/ 	.word	0x0000b380
        /*0aa8*/ 	.word	0x00000009
        /*0aac*/ 	.word	0x00000000
        /*0ab0*/ 	.short	0x010a
        /*0ab2*/ 	.byte	0x3f
	.zero		1


	//   ....[162]....
        /*0ab4*/ 	.word	0x0000b3d0
        /*0ab8*/ 	.word	0x00000006
        /*0abc*/ 	.word	0x00000000
        /*0ac0*/ 	.short	0x010a
        /*0ac2*/ 	.byte	0x3f
	.zero		1


	//   ....[163]....
        /*0ac4*/ 	.word	0x0000b420
        /*0ac8*/ 	.word	0x00000009
        /*0acc*/ 	.word	0x00000000
        /*0ad0*/ 	.short	0x010a
        /*0ad2*/ 	.byte	0x3f
	.zero		1


	//   ....[164]....
        /*0ad4*/ 	.word	0x0000b470
        /*0ad8*/ 	.word	0x00000006
        /*0adc*/ 	.word	0x00000000
        /*0ae0*/ 	.short	0x010a
        /*0ae2*/ 	.byte	0x3f
	.zero		1


	//   ....[165]....
        /*0ae4*/ 	.word	0x0000b4c0
        /*0ae8*/ 	.word	0x00000009
        /*0aec*/ 	.word	0x00000000
        /*0af0*/ 	.short	0x010a
        /*0af2*/ 	.byte	0x3f
	.zero		1


	//   ....[166]....
        /*0af4*/ 	.word	0x0000b510
        /*0af8*/ 	.word	0x00000006
        /*0afc*/ 	.word	0x00000000
        /*0b00*/ 	.short	0x010a
        /*0b02*/ 	.byte	0x3f
	.zero		1


	//   ....[167]....
        /*0b04*/ 	.word	0x0000b560
        /*0b08*/ 	.word	0x00000009
        /*0b0c*/ 	.word	0x00000000
        /*0b10*/ 	.short	0x010a
        /*0b12*/ 	.byte	0x3f
	.zero		1


	//   ....[168]....
        /*0b14*/ 	.word	0x0000b5b0
        /*0b18*/ 	.word	0x00000008
        /*0b1c*/ 	.word	0x00000000
        /*0b20*/ 	.short	0x010a
        /*0b22*/ 	.byte	0x3f
	.zero		1


	//   ....[169]....
        /*0b24*/ 	.word	0x0000b600
        /*0b28*/ 	.word	0x0000000b
        /*0b2c*/ 	.word	0x00000000
        /*0b30*/ 	.short	0x010a
        /*0b32*/ 	.byte	0x3f
	.zero		1


	//----- nvinfo : EIATTR_NUM_MBARRIERS
	.align		4
.L_28:
        /*0b34*/ 	.byte	0x03, 0x38
        /*0b36*/ 	.short	0x0050


	//----- nvinfo : EIATTR_EXIT_INSTR_OFFSETS
	.align		4
        /*0b38*/ 	.byte	0x04, 0x1c
        /*0b3a*/ 	.short	(.L_30 - .L_29)


	//   ....[0]....
.L_29:
        /*0b3c*/ 	.word	0x00001830


	//   ....[1]....
        /*0b40*/ 	.word	0x00001890


	//   ....[2]....
        /*0b44*/ 	.word	0x00008560


	//   ....[3]....
        /*0b48*/ 	.word	0x00008590


	//   ....[4]....
        /*0b4c*/ 	.word	0x0000a820


	//----- nvinfo : EIATTR_MAX_THREADS
	.align		4
.L_30:
        /*0b50*/ 	.byte	0x04, 0x05
        /*0b52*/ 	.short	(.L_32 - .L_31)
.L_31:
        /*0b54*/ 	.word	0x00000180
        /*0b58*/ 	.word	0x00000001
        /*0b5c*/ 	.word	0x00000001


	//----- nvinfo : EIATTR_CRS_STACK_SIZE
	.align		4
.L_32:
        /*0b60*/ 	.byte	0x04, 0x1e
        /*0b62*/ 	.short	(.L_34 - .L_33)
.L_33:
        /*0b64*/ 	.word	0x00000000


	//----- nvinfo : EIATTR_CBANK_PARAM_SIZE
	.align		4
.L_34:
        /*0b68*/ 	.byte	0x03, 0x19
        /*0b6a*/ 	.short	0x0470


	//----- nvinfo : EIATTR_PARAM_CBANK
	.align		4
        /*0b6c*/ 	.byte	0x04, 0x0a
        /*0b6e*/ 	.short	(.L_36 - .L_35)
	.align		4
.L_35:
        /*0b70*/ 	.word	index@(.nv.constant0._ZN7cutlass13device_kernelINS_4gemm6kernel13GemmUniversalIN4cute5tupleIJiiiiEEENS1_10collective13CollectiveMmaINS1_37MainloopSm90TmaGmmaWarpSpecializedFP8ILi37ENS5_IJNS4_1CILi4EEENSA_ILi1EEESC_EEENS1_32KernelTmaWarpSpecializedPingpongEEENS5_IJNSA_ILi64EEENSA_ILi128EEENSA_ILi32EEEEEENS_12float_e5m2_tENS5_IJlSC_lEEESK_SL_NS4_8TiledMMAINS4_8MMA_AtomIJNS4_4SM904GMMA31MMA_64x128x32_F32E5M2E5M2_SS_TNILNSP_7ScaleInE1ELSR_1EEEEEENS4_6LayoutINS5_IJSC_SC_SC_EEENS5_IJNSA_ILi0EEESW_SW_EEEEENS5_IJNS4_10UnderscoreESZ_SZ_EEEEENS4_13SM90_TMA_LOADENS4_14ComposedLayoutINS4_7SwizzleILi1ELi4ELi3EEENS4_18smem_ptr_flag_bitsILi8EEENSU_INS5_IJNSA_ILi8EEESI_EEENS5_IJSI_SC_EEEEEEEvNS4_8identityENS4_23SM90_TMA_LOAD_MULTICASTES1C_vS1D_EENS_8epilogue10collective6detail29Sm90TmaWarpSpecializedAdapterINS1H_15DefaultEpilogueISK_SL_SL_NS1G_6thread17LinearCombinationISK_Li1EffLNS1L_9ScaleType4KindE0ELNS_15FloatRoundStyleE2ESK_EENS1_15EpilogueDefaultEEEEEvvEEEEvNT_6ParamsE)
        /*0b74*/ 	.short	0x0210
        /*0b76*/ 	.short	0x0470


	//----- nvinfo : EIATTR_SW_WAR
	.align		4
.L_36:
        /*0b78*/ 	.byte	0x04, 0x36
        /*0b7a*/ 	.short	(.L_38 - .L_37)
.L_37:
        /*0b7c*/ 	.word	0x00000008
.L_38:


//--------------------- .nv.callgraph             --------------------------
	.section	.nv.callgraph,"",@"SHT_CUDA_CALLGRAPH"
	.align	4
	.sectionentsize	8
	.align		4
        /*0000*/ 	.word	0x00000000
	.align		4
        /*0004*/ 	.word	0xffffffff
	.align		4
        /*0008*/ 	.word	0x00000000
	.align		4
        /*000c*/ 	.word	0xfffffffe
	.align		4
        /*0010*/ 	.word	0x00000000
	.align		4
        /*0014*/ 	.word	0xfffffffd
	.align		4
        /*0018*/ 	.word	0x00000000
	.align		4
        /*001c*/ 	.word	0xfffffffc


//--------------------- .nv.constant4             --------------------------
	.section	.nv.constant4,"a",@progbits
	.align	8
	.align		8
.nv.constant4:
        /*0000*/ 	.dword	_ZN40_INTERNAL_927d177e_4_k_cu_e570ffe2_164924cuda3std3__45__cpo5beginE
	.align		8
        /*0008*/ 	.dword	_ZN40_INTERNAL_927d177e_4_k_cu_e570ffe2_164924cuda3std3__45__cpo3endE
	.align		8
        /*0010*/ 	.dword	_ZN40_INTERNAL_927d177e_4_k_cu_e570ffe2_164924cuda3std3__45__cpo6cbeginE
	.align		8
        /*0018*/ 	.dword	_ZN40_INTERNAL_927d177e_4_k_cu_e570ffe2_164924cuda3std3__45__cpo4cendE
	.align		8
        /*0020*/ 	.dword	_ZN40_INTERNAL_927d177e_4_k_cu_e570ffe2_164924cuda3std3__442_GLOBAL__N__927d177e_4_k_cu_e570ffe2_164926ignoreE
	.align		8
        /*0028*/ 	.dword	_ZN40_INTERNAL_927d177e_4_k_cu_e570ffe2_164924cuda3std3__419piecewise_constructE
	.align		8
        /*0030*/ 	.dword	_ZN40_INTERNAL_927d177e_4_k_cu_e570ffe2_164924cuda3std3__48in_placeE
	.align		8
        /*0038*/ 	.dword	_ZN40_INTERNAL_927d177e_4_k_cu_e570ffe2_164924cuda3std6ranges3__45__cpo4swapE
	.align		8
        /*0040*/ 	.dword	_ZN40_INTERNAL_927d177e_4_k_cu_e570ffe2_164924cuda3std6ranges3__45__cpo9iter_moveE
	.align		8
        /*0048*/ 	.dword	_ZN40_INTERNAL_927d177e_4_k_cu_e570ffe2_164924cute7productE
	.align		8
        /*0050*/ 	.dword	_ZN40_INTERNAL_927d177e_4_k_cu_e570ffe2_164924cute1_E


//--------------------- .text._ZN7cutlass13device_kernelINS_4gemm6kernel13GemmUniversalIN4cute5tupleIJiiiiEEENS1_10collective13CollectiveMmaINS1_37MainloopSm90TmaGmmaWarpSpecializedFP8ILi37ENS5_IJNS4_1CILi4EEENSA_ILi1EEESC_EEENS1_32KernelTmaWarpSpecializedPingpongEEENS5_IJNSA_ILi64EEENSA_ILi128EEENSA_ILi32EEEEEENS_12float_e5m2_tENS5_IJlSC_lEEESK_SL_NS4_8TiledMMAINS4_8MMA_AtomIJNS4_4SM904GMMA31MMA_64x128x32_F32E5M2E5M2_SS_TNILNSP_7ScaleInE1ELSR_1EEEEEENS4_6LayoutINS5_IJSC_SC_SC_EEENS5_IJNSA_ILi0EEESW_SW_EEEEENS5_IJNS4_10UnderscoreESZ_SZ_EEEEENS4_13SM90_TMA_LOADENS4_14ComposedLayoutINS4_7SwizzleILi1ELi4ELi3EEENS4_18smem_ptr_flag_bitsILi8EEENSU_INS5_IJNSA_ILi8EEESI_EEENS5_IJSI_SC_EEEEEEEvNS4_8identityENS4_23SM90_TMA_LOAD_MULTICASTES1C_vS1D_EENS_8epilogue10collective6detail29Sm90TmaWarpSpecializedAdapterINS1H_15DefaultEpilogueISK_SL_SL_NS1G_6thread17LinearCombinationISK_Li1EffLNS1L_9ScaleType4KindE0ELNS_15FloatRoundStyleE2ESK_EENS1_15EpilogueDefaultEEEEEvvEEEEvNT_6ParamsE --------------------------
	.section	.text._ZN7cutlass13device_kernelINS_4gemm6kernel13GemmUniversalIN4cute5tupleIJiiiiEEENS1_10collective13CollectiveMmaINS1_37MainloopSm90TmaGmmaWarpSpecializedFP8ILi37ENS5_IJNS4_1CILi4EEENSA_ILi1EEESC_EEENS1_32KernelTmaWarpSpecializedPingpongEEENS5_IJNSA_ILi64EEENSA_ILi128EEENSA_ILi32EEEEEENS_12float_e5m2_tENS5_IJlSC_lEEESK_SL_NS4_8TiledMMAINS4_8MMA_AtomIJNS4_4SM904GMMA31MMA_64x128x32_F32E5M2E5M2_SS_TNILNSP_7ScaleInE1ELSR_1EEEEEENS4_6LayoutINS5_IJSC_SC_SC_EEENS5_IJNSA_ILi0EEESW_SW_EEEEENS5_IJNS4_10UnderscoreESZ_SZ_EEEEENS4_13SM90_TMA_LOADENS4_14ComposedLayoutINS4_7SwizzleILi1ELi4ELi3EEENS4_18smem_ptr_flag_bitsILi8EEENSU_INS5_IJNSA_ILi8EEESI_EEENS5_IJSI_SC_EEEEEEEvNS4_8identityENS4_23SM90_TMA_LOAD_MULTICASTES1C_vS1D_EENS_8epilogue10collective6detail29Sm90TmaWarpSpecializedAdapterINS1H_15DefaultEpilogueISK_SL_SL_NS1G_6thread17LinearCombinationISK_Li1EffLNS1L_9ScaleType4KindE0ELNS_15FloatRoundStyleE2ESK_EENS1_15EpilogueDefaultEEEEEvvEEEEvNT_6ParamsE,"ax",@progbits
	.align	128
.text._ZN7cutlass13device_kernelINS_4gemm6kernel13GemmUniversalIN4cute5tupleIJiiiiEEENS1_10collective13CollectiveMmaINS1_37MainloopSm90TmaGmmaWarpSpecializedFP8ILi37ENS5_IJNS4_1CILi4EEENSA_ILi1EEESC_EEENS1_32KernelTmaWarpSpecializedPingpongEEENS5_IJNSA_ILi64EEENSA_ILi128EEENSA_ILi32EEEEEENS_12float_e5m2_tENS5_IJlSC_lEEESK_SL_NS4_8TiledMMAINS4_8MMA_AtomIJNS4_4SM904GMMA31MMA_64x128x32_F32E5M2E5M2_SS_TNILNSP_7ScaleInE1ELSR_1EEEEEENS4_6LayoutINS5_IJSC_SC_SC_EEENS5_IJNSA_ILi0EEESW_SW_EEEEENS5_IJNS4_10UnderscoreESZ_SZ_EEEEENS4_13SM90_TMA_LOADENS4_14ComposedLayoutINS4_7SwizzleILi1ELi4ELi3EEENS4_18smem_ptr_flag_bitsILi8EEENSU_INS5_IJNSA_ILi8EEESI_EEENS5_IJSI_SC_EEEEEEEvNS4_8identityENS4_23SM90_TMA_LOAD_MULTICASTES1C_vS1D_EENS_8epilogue10collective6detail29Sm90TmaWarpSpecializedAdapterINS1H_15DefaultEpilogueISK_SL_SL_NS1G_6thread17LinearCombinationISK_Li1EffLNS1L_9ScaleType4KindE0ELNS_15FloatRoundStyleE2ESK_EENS1_15EpilogueDefaultEEEEEvvEEEEvNT_6ParamsE:
        .type           _ZN7cutlass13device_kernelINS_4gemm6kernel13GemmUniversalIN4cute5tupleIJiiiiEEENS1_10collective13CollectiveMmaINS1_37MainloopSm90TmaGmmaWarpSpecializedFP8ILi37ENS5_IJNS4_1CILi4EEENSA_ILi1EEESC_EEENS1_32KernelTmaWarpSpecializedPingpongEEENS5_IJNSA_ILi64EEENSA_ILi128EEENSA_ILi32EEEEEENS_12float_e5m2_tENS5_IJlSC_lEEESK_SL_NS4_8TiledMMAINS4_8MMA_AtomIJNS4_4SM904GMMA31MMA_64x128x32_F32E5M2E5M2_SS_TNILNSP_7ScaleInE1ELSR_1EEEEEENS4_6LayoutINS5_IJSC_SC_SC_EEENS5_IJNSA_ILi0EEESW_SW_EEEEENS5_IJNS4_10UnderscoreESZ_SZ_EEEEENS4_13SM90_TMA_LOADENS4_14ComposedLayoutINS4_7SwizzleILi1ELi4ELi3EEENS4_18smem_ptr_flag_bitsILi8EEENSU_INS5_IJNSA_ILi8EEESI_EEENS5_IJSI_SC_EEEEEEEvNS4_8identityENS4_23SM90_TMA_LOAD_MULTICASTES1C_vS1D_EENS_8epilogue10collective6detail29Sm90TmaWarpSpecializedAdapterINS1H_15DefaultEpilogueISK_SL_SL_NS1G_6thread17LinearCombinationISK_Li1EffLNS1L_9ScaleType4KindE0ELNS_15FloatRoundStyleE2ESK_EENS1_15EpilogueDefaultEEEEEvvEEEEvNT_6ParamsE,@function
        .size           _ZN7cutlass13device_kernelINS_4gemm6kernel13GemmUniversalIN4cute5tupleIJiiiiEEENS1_10collective13CollectiveMmaINS1_37MainloopSm90TmaGmmaWarpSpecializedFP8ILi37ENS5_IJNS4_1CILi4EEENSA_ILi1EEESC_EEENS1_32KernelTmaWarpSpecializedPingpongEEENS5_IJNSA_ILi64EEENSA_ILi128EEENSA_ILi32EEEEEENS_12float_e5m2_tENS5_IJlSC_lEEESK_SL_NS4_8TiledMMAINS4_8MMA_AtomIJNS4_4SM904GMMA31MMA_64x128x32_F32E5M2E5M2_SS_TNILNSP_7ScaleInE1ELSR_1EEEEEENS4_6LayoutINS5_IJSC_SC_SC_EEENS5_IJNSA_ILi0EEESW_SW_EEEEENS5_IJNS4_10UnderscoreESZ_SZ_EEEEENS4_13SM90_TMA_LOADENS4_14ComposedLayoutINS4_7SwizzleILi1ELi4ELi3EEENS4_18smem_ptr_flag_bitsILi8EEENSU_INS5_IJNSA_ILi8EEESI_EEENS5_IJSI_SC_EEEEEEEvNS4_8identityENS4_23SM90_TMA_LOAD_MULTICASTES1C_vS1D_EENS_8epilogue10collective6detail29Sm90TmaWarpSpecializedAdapterINS1H_15DefaultEpilogueISK_SL_SL_NS1G_6thread17LinearCombinationISK_Li1EffLNS1L_9ScaleType4KindE0ELNS_15FloatRoundStyleE2ESK_EENS1_15EpilogueDefaultEEEEEvvEEEEvNT_6ParamsE,(.L_x_277 - _ZN7cutlass13device_kernelINS_4gemm6kernel13GemmUniversalIN4cute5tupleIJiiiiEEENS1_10collective13CollectiveMmaINS1_37MainloopSm90TmaGmmaWarpSpecializedFP8ILi37ENS5_IJNS4_1CILi4EEENSA_ILi1EEESC_EEENS1_32KernelTmaWarpSpecializedPingpongEEENS5_IJNSA_ILi64EEENSA_ILi128EEENSA_ILi32EEEEEENS_12float_e5m2_tENS5_IJlSC_lEEESK_SL_NS4_8TiledMMAINS4_8MMA_AtomIJNS4_4SM904GMMA31MMA_64x128x32_F32E5M2E5M2_SS_TNILNSP_7ScaleInE1ELSR_1EEEEEENS4_6LayoutINS5_IJSC_SC_SC_EEENS5_IJNSA_ILi0EEESW_SW_EEEEENS5_IJNS4_10UnderscoreESZ_SZ_EEEEENS4_13SM90_TMA_LOADENS4_14ComposedLayoutINS4_7SwizzleILi1ELi4ELi3EEENS4_18smem_ptr_flag_bitsILi8EEENSU_INS5_IJNSA_ILi8EEESI_EEENS5_IJSI_SC_EEEEEEEvNS4_8identityENS4_23SM90_TMA_LOAD_MULTICASTES1C_vS1D_EENS_8epilogue10collective6detail29Sm90TmaWarpSpecializedAdapterINS1H_15DefaultEpilogueISK_SL_SL_NS1G_6thread17LinearCombinationISK_Li1EffLNS1L_9ScaleType4KindE0ELNS_15FloatRoundStyleE2ESK_EENS1_15EpilogueDefaultEEEEEvvEEEEvNT_6ParamsE)
        .other          _ZN7cutlass13device_kernelINS_4gemm6kernel13GemmUniversalIN4cute5tupleIJiiiiEEENS1_10collective13CollectiveMmaINS1_37MainloopSm90TmaGmmaWarpSpecializedFP8ILi37ENS5_IJNS4_1CILi4EEENSA_ILi1EEESC_EEENS1_32KernelTmaWarpSpecializedPingpongEEENS5_IJNSA_ILi64EEENSA_ILi128EEENSA_ILi32EEEEEENS_12float_e5m2_tENS5_IJlSC_lEEESK_SL_NS4_8TiledMMAINS4_8MMA_AtomIJNS4_4SM904GMMA31MMA_64x128x32_F32E5M2E5M2_SS_TNILNSP_7ScaleInE1ELSR_1EEEEEENS4_6LayoutINS5_IJSC_SC_SC_EEENS5_IJNSA_ILi0EEESW_SW_EEEEENS5_IJNS4_10UnderscoreESZ_SZ_EEEEENS4_13SM90_TMA_LOADENS4_14ComposedLayoutINS4_7SwizzleILi1ELi4ELi3EEENS4_18smem_ptr_flag_bitsILi8EEENSU_INS5_IJNSA_ILi8EEESI_EEENS5_IJSI_SC_EEEEEEEvNS4_8identityENS4_23SM90_TMA_LOAD_MULTICASTES1C_vS1D_EENS_8epilogue10collective6detail29Sm90TmaWarpSpecializedAdapterINS1H_15DefaultEpilogueISK_SL_SL_NS1G_6thread17LinearCombinationISK_Li1EffLNS1L_9ScaleType4KindE0ELNS_15FloatRoundStyleE2ESK_EENS1_15EpilogueDefaultEEEEEvvEEEEvNT_6ParamsE,@"STO_CUDA_ENTRY STV_DEFAULT"
_ZN7cutlass13device_kernelINS_4gemm6kernel13GemmUniversalIN4cute5tupleIJiiiiEEENS1_10collective13CollectiveMmaINS1_37MainloopSm90TmaGmmaWarpSpecializedFP8ILi37ENS5_IJNS4_1CILi4EEENSA_ILi1EEESC_EEENS1_32KernelTmaWarpSpecializedPingpongEEENS5_IJNSA_ILi64EEENSA_ILi128EEENSA_ILi32EEEEEENS_12float_e5m2_tENS5_IJlSC_lEEESK_SL_NS4_8TiledMMAINS4_8MMA_AtomIJNS4_4SM904GMMA31MMA_64x128x32_F32E5M2E5M2_SS_TNILNSP_7ScaleInE1ELSR_1EEEEEENS4_6LayoutINS5_IJSC_SC_SC_EEENS5_IJNSA_ILi0EEESW_SW_EEEEENS5_IJNS4_10UnderscoreESZ_SZ_EEEEENS4_13SM90_TMA_LOADENS4_14ComposedLayoutINS4_7SwizzleILi1ELi4ELi3EEENS4_18smem_ptr_flag_bitsILi8EEENSU_INS5_IJNSA_ILi8EEESI_EEENS5_IJSI_SC_EEEEEEEvNS4_8identityENS4_23SM90_TMA_LOAD_MULTICASTES1C_vS1D_EENS_8epilogue10collective6detail29Sm90TmaWarpSpecializedAdapterINS1H_15DefaultEpilogueISK_SL_SL_NS1G_6thread17LinearCombinationISK_Li1EffLNS1L_9ScaleType4KindE0ELNS_15FloatRoundStyleE2ESK_EENS1_15EpilogueDefaultEEEEEvvEEEEvNT_6ParamsE:
[----:B------:R-:W-:Y:S01]  /*0000*/  LDC R1, c[0x0][0x28] ;  /* 0x00000a00ff017b82 */ /* 0x000fe20000000800 */
[----:B------:R-:W0:Y:S01]  /*0010*/  S2R R11, SR_TID.X ;  /* 0x00000000000b7919 */ /* 0x000e220000002100 */
[----:B------:R-:W-:Y:S01]  /*0020*/  ELECT P0, URZ, PT ;  /* 0x00000000003f782f */ /* 0x000fe20003800000 */
[----:B------:R-:W-:Y:S01]  /*0030*/  BSSY B0, `(.L_x_0) ;  /* 0x000000f000007945 */ /* 0x000fe20003800000 */
[--C-:B0-----:R-:W-:Y:S02]  /*0040*/  SHF.R.U32.HI R0, RZ, 0x5, R11.reuse ;  /* 0x00000005ff007819 */ /* 0x101fe4000001160b */
[----:B------:R-:W-:-:S03]  /*0050*/  SHF.R.U32.HI R3, RZ, 0x7, R11 ;  /* 0x00000007ff037819 */ /* 0x000fc6000001160b */
[----:B------:R-:W0:Y:S04]  /*0060*/  SHFL.IDX PT, R2, R0, RZ, 0x1f ;  /* 0x00001fff00027589 */ /* 0x000e2800000e0000 */
[----:B------:R1:W2:Y:S01]  /*0070*/  SHFL.IDX PT, R5, R3, RZ, 0x1f ;  /* 0x00001fff03057589 */ /* 0x0002a200000e0000 */
[----:B0-----:R-:W-:-:S13]  /*0080*/  ISETP.NE.OR P0, PT, R2, RZ, !P0 ;  /* 0x000000ff0200720c */ /* 0x001fda0004705670 */
[----:B-12---:R-:W-:Y:S05]  /*0090*/  @P0 BRA `(.L_x_1) ;  /* 0x0000000000200947 */ /* 0x006fea0003800000 */
[----:B------:R-:W-:Y:S02]  /*00a0*/  ULDC.64 UR4, c[0x0][0x198] ;  /* 0x0000660000047ab9 */ /* 0x000fe40000000a00 */
[----:B------:R-:W-:Y:S02]  /*00b0*/  UIADD3 UR6, UP0, UR4, 0xf0, URZ ;  /* 0x000000f004067890 */ /* 0x000fe4000ff1e03f */
[----:B------:R-:W-:Y:S02]  /*00c0*/  UIADD3 UR4, UP1, UR4, 0x1f0, URZ ;  /* 0x000001f004047890 */ /* 0x000fe4000ff3e03f */
[----:B------:R-:W-:Y:S02]  /*00d0*/  UIADD3.X UR7, URZ, UR5, URZ, UP0, !UPT ;  /* 0x000000053f077290 */ /* 0x000fe400087fe43f */
[----:B------:R-:W-:-:S07]  /*00e0*/  UIADD3.X UR5, URZ, UR5, URZ, UP1, !UPT ;  /* 0x000000053f057290 */ /* 0x000fce0008ffe43f */
[----:B------:R0:W-:Y:S02]  /*00f0*/  UTMACCTL.PF [UR6] ;  /* 0x00000000060079b9 */ /* 0x0001e40008040000 */
[----:B------:R0:W-:Y:S02]  /*0100*/  UTMACCTL.PF [UR4] ;  /* 0x00000000040079b9 */ /* 0x0001e40008040000 */
[----:B0-----:R-:W-:Y:S01]  /*0110*/  NOP ;  /* 0x0000000000007918 */ /* 0x001fe20000000000 */
.L_x_1:
[----:B------:R-:W-:Y:S05]  /*0120*/  BSYNC B0 ;  /* 0x0000000000007941 */ /* 0x000fea0003800000 */
.L_x_0:
[----:B------:R-:W0:Y:S02]  /*0130*/  SHFL.IDX PT, R6, R0, RZ, 0x1f ;  /* 0x00001fff00067589 */ /* 0x000e2400000e0000 */
[----:B0-----:R-:W-:-:S13]  /*0140*/  ISETP.NE.AND P0, PT, R6, RZ, PT ;  /* 0x000000ff0600720c */ /* 0x001fda0003f05270 */
[----:B------:R-:W-:Y:S05]  /*0150*/  @P0 BRA `(.L_x_2) ;  /* 0x00000004006c0947 */ /* 0x000fea0003800000 */
[----:B------:R-:W-:Y:S01]  /*0160*/  ELECT P0, URZ, PT ;  /* 0x00000000003f782f */ /* 0x000fe20003800000 */
[----:B------:R-:W-:-:S12]  /*0170*/  BSSY B0, `(.L_x_2) ;  /* 0x0000059000007945 */ /* 0x000fd80003800000 */
[----:B------:R-:W-:Y:S05]  /*0180*/  @!P0 BRA `(.L_x_3) ;  /* 0x00000004005c8947 */ /* 0x000fea0003800000 */
[----:B------:R-:W0:Y:S01]  /*0190*/  S2UR UR8, SR_CgaCtaId ;  /* 0x00000000000879c3 */ /* 0x000e220000008800 */
[----:B------:R-:W-:Y:S01]  /*01a0*/  UMOV UR4, 0x400 ;  /* 0x0000040000047882 */ /* 0x000fe20000000000 */
[----:B------:R-:W-:Y:S01]  /*01b0*/  UMOV UR5, 0x1 ;  /* 0x0000000100057882 */ /* 0x000fe20000000000 */
[----:B------:R-:W-:Y:S02]  /*01c0*/  UMOV UR6, 0x4 ;  /* 0x0000000400067882 */ /* 0x000fe40000000000 */
[----:B------:R-:W-:-:S04]  /*01d0*/  UIADD3 UR6, -UR6, 0x100000, URZ ;  /* 0x0010000006067890 */ /* 0x000fc8000fffe13f */
[----:B------:R-:W-:Y:S02]  /*01e0*/  USHF.L.U32 UR7, UR6, 0xb, URZ ;  /* 0x0000000b06077899 */ /* 0x000fe4000800063f */
[----:B------:R-:W-:Y:S02]  /*01f0*/  USHF.L.U32 UR6, UR6, 0x1, URZ ;  /* 0x0000000106067899 */ /* 0x000fe4000800063f */
[----:B0-----:R-:W-:Y:S02]  /*0200*/  ULEA UR8, UR8, UR4, 0x18 ;  /* 0x0000000408087291 */ /* 0x001fe4000f8ec03f */
[----:B------:R-:W-:-:S04]  /*0210*/  UIADD3 UR4, -UR5, 0x100000, URZ ;  /* 0x0010000005047890 */ /* 0x000fc8000fffe13f */
[----:B------:R-:W-:Y:S02]  /*0220*/  USHF.L.U32 UR5, UR4, 0xb, URZ ;  /* 0x0000000b04057899 */ /* 0x000fe4000800063f */
[----:B------:R-:W-:Y:S01]  /*0230*/  USHF.L.U32 UR4, UR4, 0x1, URZ ;  /* 0x0000000104047899 */ /* 0x000fe2000800063f */
[----:B------:R-:W0:Y:S11]  /*0240*/  FENCE.VIEW.ASYNC.S ;  /* 0x00000000000073c6 */ /* 0x000e360000000000 */
[----:B0-----:R0:W1:Y:S01]  /*0250*/  SYNCS.EXCH.64 URZ, [UR8], UR4 ;  /* 0x00000004083f75b2 */ /* 0x0010620008000100 */
[----:B------:R0:W2:Y:S01]  /*0260*/  SYNCS.EXCH.64 URZ, [UR8+0x128], UR6 ;  /* 0x00012806083f75b2 */ /* 0x0000a20008000100 */
[----:B------:R0:W3:Y:S01]  /*0270*/  SYNCS.EXCH.64 URZ, [UR8+0x8], UR4 ;  /* 0x00000804083f75b2 */ /* 0x0000e20008000100 */
[----:B------:R0:W4:Y:S01]  /*0280*/  SYNCS.EXCH.64 URZ, [UR8+0x130], UR6 ;  /* 0x00013006083f75b2 */ /* 0x0001220008000100 */
[----:B------:R0:W0:Y:S01]  /*0290*/  SYNCS.EXCH.64 URZ, [UR8+0x10], UR4 ;  /* 0x00001004083f75b2 */ /* 0x0000220008000100 */
        /* <DEDUP_REMOVED lines=69> */
[----:B-1234-:R-:W-:Y:S01]  /*06f0*/  NOP ;  /* 0x0000000000007918 */ /* 0x01efe20000000000 */
.L_x_3:
[----:B0-----:R-:W-:Y:S05]  /*0700*/  BSYNC B0 ;  /* 0x0000000000007941 */ /* 0x001fea0003800000 */
.L_x_2:
[----:B------:R-:W-:Y:S01]  /*0710*/  SHF.R.S32.HI R4, RZ, 0x1f, R11 ;  /* 0x0000001fff047819 */ /* 0x000fe2000001140b */
[----:B------:R-:W0:Y:S01]  /*0720*/  SHFL.IDX PT, R7, R0, RZ, 0x1f ;  /* 0x00001fff00077589 */ /* 0x000e2200000e0000 */
[----:B------:R-:W1:Y:S01]  /*0730*/  S2UR UR13, SR_CTAID.X ;  /* 0x00000000000d79c3 */ /* 0x000e620000002500 */
[----:B------:R-:W-:Y:S02]  /*0740*/  ELECT P0, URZ, PT ;  /* 0x00000000003f782f */ /* 0x000fe40003800000 */
[----:B------:R-:W-:Y:S01]  /*0750*/  LEA.HI R4, R4, R11, RZ, 0x7 ;  /* 0x0000000b04047211 */ /* 0x000fe200078f38ff */
[----:B------:R-:W2:Y:S01]  /*0760*/  SHFL.IDX PT, R8, R0, RZ, 0x1f ;  /* 0x00001fff00087589 */ /* 0x000ea200000e0000 */
[----:B------:R-:W-:Y:S01]  /*0770*/  SHF.R.S32.HI R9, RZ, 0x1f, R6 ;  /* 0x0000001fff097819 */ /* 0x000fe20000011406 */
[----:B------:R-:W-:Y:S01]  /*0780*/  ULDC UR4, c[0x0][0x150] ;  /* 0x0000540000047ab9 */ /* 0x000fe20000000800 */
[----:B------:R-:W-:Y:S01]  /*0790*/  LOP3.LUT R4, R4, 0xffffff80, RZ, 0xc0, !PT ;  /* 0xffffff8004047812 */ /* 0x000fe200078ec0ff */
[----:B------:R-:W3:Y:S01]  /*07a0*/  S2R R16, SR_CTAID.Y ;  /* 0x0000000000107919 */ /* 0x000ee20000002600 */
[----:B------:R-:W-:Y:S01]  /*07b0*/  LEA.HI R9, R9, R6, RZ, 0x2 ;  /* 0x0000000609097211 */ /* 0x000fe200078f10ff */
[----:B------:R-:W4:Y:S01]  /*07c0*/  LDC R12, c[0x0][0x144] ;  /* 0x00005100ff0c7b82 */ /* 0x000f220000000800 */
[----:B------:R-:W-:Y:S01]  /*07d0*/  ELECT P1, URZ, PT ;  /* 0x00000000003f782f */ /* 0x000fe20003820000 */
[----:B------:R-:W-:Y:S01]  /*07e0*/  IMAD.IADD R10, R11, 0x1, -R4 ;  /* 0x000000010b0a7824 */ /* 0x000fe200078e0a04 */
[----:B------:R5:W4:Y:S01]  /*07f0*/  SHFL.IDX PT, R14, R3, RZ, 0x1f ;  /* 0x00001fff030e7589 */ /* 0x000b2200000e0000 */
[----:B------:R-:W-:Y:S01]  /*0800*/  LOP3.LUT R9, R9, 0x3ffffffc, RZ, 0xc0, !PT ;  /* 0x3ffffffc09097812 */ /* 0x000fe200078ec0ff */
[----:B------:R-:W-:Y:S01]  /*0810*/  ULDC UR5, c[0x0][0x154] ;  /* 0x0000550000057ab9 */ /* 0x000fe20000000800 */
[----:B------:R-:W-:Y:S01]  /*0820*/  UMOV UR12, 0x80 ;  /* 0x00000080000c7882 */ /* 0x000fe20000000000 */
[----:B------:R-:W-:Y:S01]  /*0830*/  SHF.R.S32.HI R19, RZ, 0x1f, R10 ;  /* 0x0000001fff137819 */ /* 0x000fe2000001140a */
[----:B------:R-:W3:Y:S01]  /*0840*/  LDC R13, c[0x0][0x140] ;  /* 0x00005000ff0d7b82 */ /* 0x000ee20000000800 */
[----:B------:R-:W-:Y:S01]  /*0850*/  IMAD.IADD R9, R6, 0x1, -R9 ;  /* 0x0000000106097824 */ /* 0x000fe200078e0a09 */
[----:B------:R-:W-:Y:S01]  /*0860*/  NOP ;  /* 0x0000000000007918 */ /* 0x000fe20000000000 */
[----:B------:R-:W-:Y:S01]  /*0870*/  LEA.HI R4, R19, R10, RZ, 0x3 ;  /* 0x0000000a13047211 */ /* 0x000fe200078f18ff */
[----:B------:R-:W-:Y:S01]  /*0880*/  NOP ;  /* 0x0000000000007918 */ /* 0x000fe20000000000 */
[----:B-----5:R-:W-:Y:S01]  /*0890*/  SHF.R.S32.HI R3, RZ, 0x1f, R2 ;  /* 0x0000001fff037819 */ /* 0x020fe20000011402 */
[----:B------:R-:W-:Y:S01]  /*08a0*/  VIADD R40, R5, 0xffffffff ;  /* 0xffffffff05287836 */ /* 0x000fe20000000000 */
[----:B0-----:R-:W-:Y:S01]  /*08b0*/  ISETP.NE.OR P0, PT, R7, RZ, !P0 ;  /* 0x000000ff0700720c */ /* 0x001fe20004705670 */
[----:B------:R-:W0:Y:S01]  /*08c0*/  LDC R25, c[0x0][0x148] ;  /* 0x00005200ff197b82 */ /* 0x000e220000000800 */
[----:B------:R-:W-:-:S02]  /*08d0*/  SHF.R.S32.HI R7, RZ, 0x3, R4 ;  /* 0x00000003ff077819 */ /* 0x000fc40000011404 */
[----:B-1----:R-:W-:Y:S02]  /*08e0*/  I2FP.F32.U32 R0, UR13 ;  /* 0x0000000d00007c45 */ /* 0x002fe40008201000 */
[----:B------:R-:W-:Y:S02]  /*08f0*/  SHF.R.S32.HI R4, RZ, 0x1f, R4 ;  /* 0x0000001fff047819 */ /* 0x000fe40000011404 */
[----:B------:R-:W-:Y:S01]  /*0900*/  LEA.HI R3, R3, R2, RZ, 0x2 ;  /* 0x0000000203037211 */ /* 0x000fe200078f10ff */
[----:B------:R-:W-:Y:S01]  /*0910*/  FMUL R0, R0, UR4 ;  /* 0x0000000400007c20 */ /* 0x000fe20008400000 */
[----:B------:R-:W-:Y:S01]  /*0920*/  LEA.HI R4, R4, R7, RZ, 0x2 ;  /* 0x0000000704047211 */ /* 0x000fe200078f10ff */
[----:B------:R-:W-:Y:S01]  /*0930*/  UMOV UR4, 0x20 ;  /* 0x0000002000047882 */ /* 0x000fe20000000000 */
[----:B--2---:R-:W-:Y:S01]  /*0940*/  ISETP.NE.OR P1, PT, R8, RZ, !P1 ;  /* 0x000000ff0800720c */ /* 0x004fe20004f25670 */
[----:B------:R-:W-:Y:S01]  /*0950*/  VOTEU.ALL UP2, P0 ;  /* 0x00000000003f7886 */ /* 0x000fe20000040000 */
[----:B------:R-:W-:Y:S01]  /*0960*/  LOP3.LUT R4, R4, 0xfffffffc, RZ, 0xc0, !PT ;  /* 0xfffffffc04047812 */ /* 0x000fe200078ec0ff */
[----:B------:R-:W1:Y:S01]  /*0970*/  F2I.U32.TRUNC.NTZ R0, R0 ;  /* 0x0000000000007305 */ /* 0x000e62000020f000 */
[----:B------:R-:W-:Y:S01]  /*0980*/  LOP3.LUT R3, R3, 0xfffffffc, RZ, 0xc0, !PT ;  /* 0xfffffffc03037812 */ /* 0x000fe200078ec0ff */
[----:B------:R-:W-:Y:S01]  /*0990*/  VOTEU.ALL UP0, P0 ;  /* 0x00000000003f7886 */ /* 0x000fe20000000000 */
[----:B------:R-:W2:Y:S01]  /*09a0*/  @!UP2 S2UR UR7, SR_CgaCtaId ;  /* 0x000000000007a9c3 */ /* 0x000ea20000008800 */
[----:B------:R-:W-:Y:S01]  /*09b0*/  IMAD.IADD R4, R7, 0x1, -R4 ;  /* 0x0000000107047824 */ /* 0x000fe200078e0a04 */
[----:B------:R-:W-:Y:S01]  /*09c0*/  @!UP2 UMOV UR6, 0x400 ;  /* 0x000004000006a882 */ /* 0x000fe20000000000 */
[----:B------:R-:W-:Y:S01]  /*09d0*/  IMAD.IADD R18, R2, 0x1, -R3 ;  /* 0x0000000102127824 */ /* 0x000fe200078e0a03 */
[----:B---3--:R-:W-:Y:S01]  /*09e0*/  ISETP.EQ.U32.AND P3, PT, R13, 0x1, PT ;  /* 0x000000010d00780c */ /* 0x008fe20003f62070 */
[----:B------:R-:W-:Y:S01]  /*09f0*/  IMAD R4, R9, 0x4, R4 ;  /* 0x0000000409047824 */ /* 0x000fe200078e0204 */
[----:B------:R-:W-:Y:S01]  /*0a00*/  VOTEU.ALL UP1, P0 ;  /* 0x00000000003f7886 */ /* 0x000fe20000020000 */
[----:B------:R-:W-:Y:S01]  /*0a10*/  VOTEU.ALL UP3, P1 ;  /* 0x00000000003f7886 */ /* 0x000fe20000860000 */
[----:B------:R-:W-:Y:S01]  /*0a20*/  VOTEU.ALL UP4, P1 ;  /* 0x00000000003f7886 */ /* 0x000fe20000880000 */
[----:B------:R-:W-:Y:S01]  /*0a30*/  VOTEU.ALL UP5, P1 ;  /* 0x00000000003f7886 */ /* 0x000fe200008a0000 */
[----:B------:R-:W-:Y:S01]  /*0a40*/  SHF.R.S32.HI R3, RZ, 0x1f, R4 ;  /* 0x0000001fff037819 */ /* 0x000fe20000011404 */
[----:B------:R-:W-:Y:S01]  /*0a50*/  IMAD.MOV.U32 R13, RZ, RZ, 0x1 ;  /* 0x00000001ff0d7424 */ /* 0x000fe200078e00ff */
[----:B------:R-:W3:Y:S01]  /*0a60*/  @!UP3 S2UR UR10, SR_CgaCtaId ;  /* 0x00000000000ab9c3 */ /* 0x000ee20000008800 */
[----:B-1----:R-:W-:Y:S01]  /*0a70*/  IMAD.MOV R7, RZ, RZ, -R0 ;  /* 0x000000ffff077224 */ /* 0x002fe200078e0a00 */
[----:B------:R-:W-:Y:S01]  /*0a80*/  LEA.HI R3, R3, R4, RZ, 0x2 ;  /* 0x0000000403037211 */ /* 0x000fe200078f10ff */
[----:B------:R-:W-:Y:S01]  /*0a90*/  @!UP3 UMOV UR9, 0x400 ;  /* 0x000004000009b882 */ /* 0x000fe20000000000 */
[----:B------:R-:W-:Y:S01]  /*0aa0*/  I2FP.F32.U32 R0, R16 ;  /* 0x0000001000007245 */ /* 0x000fe20000201000 */
[----:B----4-:R-:W-:Y:S01]  /*0ab0*/  IMAD R24, R12, R7, UR13 ;  /* 0x0000000d0c187e24 */ /* 0x010fe2000f8e0207 */
[----:B------:R-:W-:Y:S01]  /*0ac0*/  LOP3.LUT R7, R3, 0xfffffffc, RZ, 0xc0, !PT ;  /* 0xfffffffc03077812 */ /* 0x000fe200078ec0ff */
[----:B------:R-:W-:Y:S01]  /*0ad0*/  IMAD.SHL.U32 R3, R4, 0x4, RZ ;  /* 0x0000000404037824 */ /* 0x000fe200078e00ff */
[----:B------:R-:W-:Y:S01]  /*0ae0*/  LOP3.LUT P0, RZ, R10, 0x7, RZ, 0xc0, !PT ;  /* 0x000000070aff7812 */ /* 0x000fe2000780c0ff */
[----:B------:R-:W-:Y:S01]  /*0af0*/  FMUL R0, R0, UR5 ;  /* 0x0000000500007c20 */ /* 0x000fe20008400000 */
[----:B------:R-:W-:-:S04]  /*0b00*/  @!UP2 UIADD3 UR4, -UR4, 0x100000, URZ ;  /* 0x001000000404a890 */ /* 0x000fc8000fffe13f */
[----:B------:R-:W-:Y:S02]  /*0b10*/  @!UP2 USHF.L.U32 UR5, UR4, 0xb, URZ ;  /* 0x0000000b0405a899 */ /* 0x000fe4000800063f */
[----:B------:R-:W-:Y:S01]  /*0b20*/  @!UP2 USHF.L.U32 UR4, UR4, 0x1, URZ ;  /* 0x000000010404a899 */ /* 0x000fe2000800063f */
[C---:B------:R-:W-:Y:S01]  /*0b30*/  IMAD.IADD R7, R4.reuse, 0x1, -R7 ;  /* 0x0000000104077824 */ /* 0x040fe200078e0a07 */
[----:B------:R-:W-:Y:S01]  /*0b40*/  LOP3.LUT R12, R4, 0xc, R3, 0x78, !PT ;  /* 0x0000000c040c7812 */ /* 0x000fe200078e7803 */
[----:B--2---:R-:W-:Y:S01]  /*0b50*/  @!UP2 ULEA UR8, UR7, UR6, 0x18 ;  /* 0x000000060708a291 */ /* 0x004fe2000f8ec03f */
[----:B------:R-:W-:Y:S01]  /*0b60*/  ISETP.GE.U32.AND P6, PT, R40, 0x2, PT ;  /* 0x000000022800780c */ /* 0x000fe20003fc6070 */
[----:B------:R-:W1:Y:S01]  /*0b70*/  F2I.U32.TRUNC.NTZ R0, R0 ;  /* 0x0000000000007305 */ /* 0x000e62000020f000 */
[----:B------:R-:W-:Y:S01]  /*0b80*/  ISETP.NE.AND P2, PT, R7, R24, PT ;  /* 0x000000180700720c */ /* 0x000fe20003f45270 */
[----:B------:R-:W-:-:S04]  /*0b90*/  @!UP3 UIADD3 UR6, -UR12, 0x100000, URZ ;  /* 0x001000000c06b890 */ /* 0x000fc8000fffe13f */
[----:B------:R-:W-:Y:S02]  /*0ba0*/  @!UP3 USHF.L.U32 UR7, UR6, 0xb, URZ ;  /* 0x0000000b0607b899 */ /* 0x000fe4000800063f */
[----:B------:R-:W-:Y:S01]  /*0bb0*/  @!UP3 USHF.L.U32 UR6, UR6, 0x1, URZ ;  /* 0x000000010606b899 */ /* 0x000fe2000800063f */
[----:B------:R-:W-:Y:S01]  /*0bc0*/  ISETP.LT.U32.AND P0, PT, R12, 0x4, !P0 ;  /* 0x000000040c00780c */ /* 0x000fe20004701070 */
[----:B------:R-:W-:Y:S01]  /*0bd0*/  VOTEU.ALL UP2, P1 ;  /* 0x00000000003f7886 */ /* 0x000fe20000840000 */
[----:B------:R-:W-:Y:S02]  /*0be0*/  R2UR UR11, R14 ;  /* 0x000000000e0b72ca */ /* 0x000fe400000e0000 */
[----:B------:R-:W-:Y:S01]  /*0bf0*/  ISETP.NE.AND P4, PT, R5, RZ, PT ;  /* 0x000000ff0500720c */ /* 0x000fe20003f85270 */
[----:B---3--:R-:W-:Y:S01]  /*0c00*/  @!UP3 ULEA UR9, UR10, UR9, 0x18 ;  /* 0x000000090a09b291 */ /* 0x008fe2000f8ec03f */
[----:B------:R-:W2:Y:S02]  /*0c10*/  FENCE.VIEW.ASYNC.S ;  /* 0x00000000000073c6 */ /* 0x000ea40000000000 */
[----:B--2---:R2:W3:Y:S01]  /*0c20*/  @!UP0 SYNCS.EXCH.64 URZ, [UR8+0x280], UR4 ;  /* 0x00028004083f85b2 */ /* 0x0044e20008000100 */
[----:B------:R-:W-:Y:S01]  /*0c30*/  VOTEU.ALL UP3, P1 ;  /* 0x00000000003f7886 */ /* 0x000fe20000860000 */
[----:B------:R-:W-:-:S02]  /*0c40*/  ISETP.NE.AND P1, PT, R18, 0x3, PT ;  /* 0x000000031200780c */ /* 0x000fc40003f25270 */
[----:B------:R-:W-:Y:S01]  /*0c50*/  @P2 SHF.R.S32.HI R3, RZ, 0x1f, R12 ;  /* 0x0000001fff032819 */ /* 0x000fe2000001140c */
[----:B-1----:R-:W-:Y:S01]  /*0c60*/  IMAD.MOV R26, RZ, RZ, -R0 ;  /* 0x000000ffff1a7224 */ /* 0x002fe200078e0a00 */
[----:B------:R-:W-:Y:S02]  /*0c70*/  ISETP.EQ.OR P1, PT, R18, RZ, !P1 ;  /* 0x000000ff1200720c */ /* 0x000fe40004f22670 */
[----:B------:R-:W-:Y:S01]  /*0c80*/  @P2 LEA.HI R3, R3, R12, RZ, 0x2 ;  /* 0x0000000c03032211 */ /* 0x000fe200078f10ff */
[----:B0-----:R-:W-:Y:S01]  /*0c90*/  IMAD R0, R25, R26, R16 ;  /* 0x0000001a19007224 */ /* 0x001fe200078e0210 */
[----:B------:R-:W-:Y:S02]  /*0ca0*/  ISETP.EQ.AND P1, PT, R5, RZ, P1 ;  /* 0x000000ff0500720c */ /* 0x000fe40000f22270 */
[----:B------:R-:W-:Y:S02]  /*0cb0*/  @P2 SHF.R.S32.HI R3, RZ, 0x2, R3 ;  /* 0x00000002ff032819 */ /* 0x000fe40000011403 */
[----:B------:R-:W-:Y:S01]  /*0cc0*/  SEL R7, RZ, 0x1, !P1 ;  /* 0x00000001ff077807 */ /* 0x000fe20004800000 */
[----:B------:R2:W0:Y:S01]  /*0cd0*/  @!UP1 SYNCS.EXCH.64 URZ, [UR8+0x288], UR4 ;  /* 0x00028804083f95b2 */ /* 0x0004220008000100 */
[----:B------:R-:W-:Y:S01]  /*0ce0*/  @P2 ISETP.NE.AND P5, PT, R3, R0, PT ;  /* 0x000000000300220c */ /* 0x000fe20003fa5270 */
[----:B------:R-:W-:Y:S01]  /*0cf0*/  NOP ;  /* 0x0000000000007918 */ /* 0x000fe20000000000 */
[----:B------:R-:W-:-:S02]  /*0d00*/  SEL R0, RZ, 0x1, !P0 ;  /* 0x00000001ff007807 */ /* 0x000fc40004000000 */
[----:B------:R-:W-:Y:S02]  /*0d10*/  @P2 SEL R13, RZ, 0x1, P5 ;  /* 0x00000001ff0d2807 */ /* 0x000fe40002800000 */
[----:B------:R-:W-:Y:S02]  /*0d20*/  SEL R7, R7, 0x2, P6 ;  /* 0x0000000207077807 */ /* 0x000fe40003000000 */
[----:B------:R-:W-:Y:S01]  /*0d30*/  LOP3.LUT R13, R13, R0, RZ, 0xc0, !PT ;  /* 0x000000000d0d7212 */ /* 0x000fe200078ec0ff */
[----:B------:R2:W1:Y:S01]  /*0d40*/  @!UP2 SYNCS.EXCH.64 URZ, [UR9+0x260], UR6 ;  /* 0x00026006093fa5b2 */ /* 0x0004620008000100 */
[----:B------:R2:W4:Y:S01]  /*0d50*/  @!UP3 SYNCS.EXCH.64 URZ, [UR9+0x268], UR6 ;  /* 0x00026806093fb5b2 */ /* 0x0005220008000100 */
[----:B------:R2:W0:Y:S01]  /*0d60*/  @!UP4 SYNCS.EXCH.64 URZ, [UR9+0x270], UR6 ;  /* 0x00027006093fc5b2 */ /* 0x0004220008000100 */
[----:B------:R2:W0:Y:S01]  /*0d70*/  @!UP5 SYNCS.EXCH.64 URZ, [UR9+0x278], UR6 ;  /* 0x00027806093fd5b2 */ /* 0x0004220008000100 */
[----:B------:R-:W-:Y:S01]  /*0d80*/  NOP ;  /* 0x0000000000007918 */ /* 0x000fe20000000000 */
[----:B--23--:R-:W-:Y:S05]  /*0d90*/  @!P3 BRA `(.L_x_4) ;  /* 0x000000000008b947 */ /* 0x00cfea0003800000 */
[----:B01--4-:R-:W-:Y:S01]  /*0da0*/  UCGABAR_ARV ;  /* 0x00000000000079c7 */ /* 0x013fe20008000000 */
[----:B------:R-:W-:Y:S05]  /*0db0*/  BRA `(.L_x_5) ;  /* 0x0000000000047947 */ /* 0x000fea0003800000 */
.L_x_4:
[----:B01--4-:R-:W-:Y:S01]  /*0dc0*/  NOP ;  /* 0x0000000000007918 */ /* 0x013fe20000000000 */
.L_x_5:
[----:B------:R-:W-:Y:S01]  /*0dd0*/  ULDC.64 UR4, c[0x0][0x598] ;  /* 0x0001660000047ab9 */ /* 0x000fe20000000a00 */
[----:B------:R-:W-:Y:S01]  /*0de0*/  ULDC.64 UR20, c[0x0][0x208] ;  /* 0x0000820000147ab9 */ /* 0x000fe20000000a00 */
[----:B------:R-:W-:-:S04]  /*0df0*/  ISETP.NE.U32.AND P0, PT, RZ, UR4, PT ;  /* 0x00000004ff007c0c */ /* 0x000fc8000bf05070 */
[----:B------:R-:W-:-:S13]  /*0e00*/  ISETP.NE.AND.EX P0, PT, RZ, UR5, PT, P0 ;  /* 0x00000005ff007c0c */ /* 0x000fda000bf05300 */
[----:B------:R-:W-:Y:S05]  /*0e10*/  @!P0 BRA `(.L_x_6) ;  /* 0x00000000001c8947 */ /* 0x000fea0003800000 */
[----:B------:R-:W0:Y:S02]  /*0e20*/  LDC.64 R2, c[0x0][0x598] ;  /* 0x00016600ff027b82 */ /* 0x000e240000000a00 */
[----:B0-----:R-:W2:Y:S02]  /*0e30*/  LDG.E.64 R2, desc[UR20][R2.64] ;  /* 0x0000001402027981 */ /* 0x001ea4000c1e1b00 */
[----:B--2---:R-:W-:-:S04]  /*0e40*/  ISETP.NE.U32.AND P0, PT, R2, RZ, PT ;  /* 0x000000ff0200720c */ /* 0x004fc80003f05070 */
[----:B------:R-:W-:-:S13]  /*0e50*/  ISETP.NE.AND.EX P0, PT, R3, RZ, PT, P0 ;  /* 0x000000ff0300720c */ /* 0x000fda0003f05300 */
[----:B------:R-:W-:Y:S05]  /*0e60*/  @!P0 BRA `(.L_x_6) ;  /* 0x0000000000088947 */ /* 0x000fea0003800000 */
[----:B------:R0:W5:Y:S01]  /*0e70*/  LD.E R14, desc[UR20][R2.64] ;  /* 0x00000014020e7980 */ /* 0x000162000c101900 */
[----:B------:R-:W-:Y:S05]  /*0e80*/  BRA `(.L_x_7) ;  /* 0x0000000000207947 */ /* 0x000fea0003800000 */
.L_x_6:
[----:B------:R-:W-:Y:S02]  /*0e90*/  ULDC.64 UR4, c[0x0][0x588] ;  /* 0x0001620000047ab9 */ /* 0x000fe40000000a00 */
[----:B------:R-:W-:-:S04]  /*0ea0*/  ISETP.NE.U32.AND P0, PT, RZ, UR4, PT ;  /* 0x00000004ff007c0c */ /* 0x000fc8000bf05070 */
[----:B------:R-:W-:-:S13]  /*0eb0*/  ISETP.NE.AND.EX P0, PT, RZ, UR5, PT, P0 ;  /* 0x00000005ff007c0c */ /* 0x000fda000bf05300 */
[----:B------:R-:W-:Y:S05]  /*0ec0*/  @!P0 BRA `(.L_x_8) ;  /* 0x00000000000c8947 */ /* 0x000fea0003800000 */
[----:B------:R-:W0:Y:S02]  /*0ed0*/  LDC.64 R14, c[0x0][0x588] ;  /* 0x00016200ff0e7b82 */ /* 0x000e240000000a00 */
[----:B0-----:R1:W5:Y:S01]  /*0ee0*/  LDG.E R14, desc[UR20][R14.64] ;  /* 0x000000140e0e7981 */ /* 0x001362000c1e1900 */
[----:B------:R-:W-:Y:S05]  /*0ef0*/  BRA `(.L_x_7) ;  /* 0x0000000000047947 */ /* 0x000fea0003800000 */
.L_x_8:
[----:B------:R-:W2:Y:S02]  /*0f00*/  LDC R14, c[0x0][0x580] ;  /* 0x00016000ff0e7b82 */ /* 0x000ea40000000800 */
.L_x_7:
[----:B------:R-:W-:Y:S02]  /*0f10*/  ULDC.64 UR4, c[0x0][0x5a0] ;  /* 0x0001680000047ab9 */ /* 0x000fe40000000a00 */
[----:B------:R-:W-:-:S04]  /*0f20*/  ISETP.NE.U32.AND P0, PT, RZ, UR4, PT ;  /* 0x00000004ff007c0c */ /* 0x000fc8000bf05070 */
[----:B------:R-:W-:-:S13]  /*0f30*/  ISETP.NE.AND.EX P0, PT, RZ, UR5, PT, P0 ;  /* 0x00000005ff007c0c */ /* 0x000fda000bf05300 */
[----:B------:R-:W-:Y:S05]  /*0f40*/  @!P0 BRA `(.L_x_9) ;  /* 0x00000000001c8947 */ /* 0x000fea0003800000 */
[----:B0-----:R-:W0:Y:S02]  /*0f50*/  LDC.64 R2, c[0x0][0x5a0] ;  /* 0x00016800ff027b82 */ /* 0x001e240000000a00 */
[----:B0-----:R-:W3:Y:S02]  /*0f60*/  LDG.E.64 R2, desc[UR20][R2.64] ;  /* 0x0000001402027981 */ /* 0x001ee4000c1e1b00 */
[----:B---3--:R-:W-:-:S04]  /*0f70*/  ISETP.NE.U32.AND P0, PT, R2, RZ, PT ;  /* 0x000000ff0200720c */ /* 0x008fc80003f05070 */
[----:B------:R-:W-:-:S13]  /*0f80*/  ISETP.NE.AND.EX P0, PT, R3, RZ, PT, P0 ;  /* 0x000000ff0300720c */ /* 0x000fda0003f05300 */
[----:B------:R-:W-:Y:S05]  /*0f90*/  @!P0 BRA `(.L_x_9) ;  /* 0x0000000000088947 */ /* 0x000fea0003800000 */
[----:B-1----:R0:W5:Y:S01]  /*0fa0*/  LD.E R15, desc[UR20][R2.64] ;  /* 0x00000014020f7980 */ /* 0x002162000c101900 */
[----:B------:R-:W-:Y:S05]  /*0fb0*/  BRA `(.L_x_10) ;  /* 0x0000000000207947 */ /* 0x000fea0003800000 */
.L_x_9:
[----:B------:R-:W-:Y:S02]  /*0fc0*/  ULDC.64 UR4, c[0x0][0x590] ;  /* 0x0001640000047ab9 */ /* 0x000fe40000000a00 */
[----:B------:R-:W-:-:S04]  /*0fd0*/  ISETP.NE.U32.AND P0, PT, RZ, UR4, PT ;  /* 0x00000004ff007c0c */ /* 0x000fc8000bf05070 */
[----:B------:R-:W-:-:S13]  /*0fe0*/  ISETP.NE.AND.EX P0, PT, RZ, UR5, PT, P0 ;  /* 0x00000005ff007c0c */ /* 0x000fda000bf05300 */
[----:B------:R-:W-:Y:S05]  /*0ff0*/  @!P0 BRA `(.L_x_11) ;  /* 0x00000000000c8947 */ /* 0x000fea0003800000 */
[----:B0-----:R-:W1:Y:S02]  /*1000*/  LDC.64 R2, c[0x0][0x590] ;  /* 0x00016400ff027b82 */ /* 0x001e640000000a00 */
[----:B-1----:R1:W5:Y:S01]  /*1010*/  LDG.E R15, desc[UR20][R2.64] ;  /* 0x00000014020f7981 */ /* 0x002362000c1e1900 */
[----:B------:R-:W-:Y:S05]  /*1020*/  BRA `(.L_x_10) ;  /* 0x0000000000047947 */ /* 0x000fea0003800000 */
.L_x_11:
[----:B-1----:R-:W3:Y:S02]  /*1030*/  LDC R15, c[0x0][0x584] ;  /* 0x00016100ff0f7b82 */ /* 0x002ee40000000800 */
.L_x_10:
[----:B------:R-:W4:Y:S01]  /*1040*/  LDC R0, c[0x0][0x65c] ;  /* 0x00019700ff007b82 */ /* 0x000f220000000800 */
[----:B------:R-:W-:Y:S01]  /*1050*/  ULDC UR8, c[0x0][0x28c] ;  /* 0x0000a30000087ab9 */ /* 0x000fe20000000800 */
[----:B------:R-:W-:Y:S01]  /*1060*/  ISETP.NE.AND P0, PT, R5, 0x2, PT ;  /* 0x000000020500780c */ /* 0x000fe20003f05270 */
[----:B------:R-:W-:Y:S01]  /*1070*/  UIADD3 UR8, UR8, 0x1f, URZ ;  /* 0x0000001f08087890 */ /* 0x000fe2000fffe03f */
[----:B------:R-:W-:Y:S01]  /*1080*/  IMAD.U32 R4, RZ, RZ, UR13 ;  /* 0x0000000dff047e24 */ /* 0x000fe2000f8e00ff */
[----:B------:R-:W-:Y:S01]  /*1090*/  UMOV UR5, URZ ;  /* 0x0000003f00057c82 */ /* 0x000fe20008000000 */
[----:B------:R-:W-:Y:S01]  /*10a0*/  UMOV UR4, URZ ;  /* 0x0000003f00047c82 */ /* 0x000fe20008000000 */
[----:B------:R-:W-:-:S04]  /*10b0*/  USHF.R.S32.HI UR9, URZ, 0x1f, UR8 ;  /* 0x0000001f3f097899 */ /* 0x000fc80008011408 */
[----:B------:R-:W-:Y:S01]  /*10c0*/  ULEA.HI UR9, UR9, UR8, URZ, 0x5 ;  /* 0x0000000809097291 */ /* 0x000fe2000f8f283f */
[----:B----4-:R-:W-:-:S13]  /*10d0*/  ISETP.NE.AND P2, PT, R0, 0x1, PT ;  /* 0x000000010000780c */ /* 0x010fda0003f45270 */
[----:B01----:R-:W0:Y:S01]  /*10e0*/  @P2 LDC R3, c[0x0][0x10] ;  /* 0x00000400ff032b82 */ /* 0x003e220000000800 */
[----:B------:R-:W-:Y:S02]  /*10f0*/  @P2 IMAD.MOV.U32 R17, RZ, RZ, RZ ;  /* 0x000000ffff112224 */ /* 0x000fe400078e00ff */
[----:B------:R-:W-:-:S05]  /*1100*/  @P2 IMAD.MOV.U32 R5, RZ, RZ, RZ ;  /* 0x000000ffff052224 */ /* 0x000fca00078e00ff */
[----:B------:R-:W1:Y:S01]  /*1110*/  @!P2 LDC R9, c[0x0][0xc] ;  /* 0x00000300ff09ab82 */ /* 0x000e620000000800 */
[----:B------:R-:W-:Y:S01]  /*1120*/  ULDC UR6, c[0x0][0xc] ;  /* 0x0000030000067ab9 */ /* 0x000fe20000000800 */
[----:B------:R-:W-:Y:S02]  /*1130*/  ULDC UR7, c[0x0][0x10] ;  /* 0x0000040000077ab9 */ /* 0x000fe40000000800 */
[----:B------:R-:W-:-:S04]  /*1140*/  UIMAD.WIDE.U32 UR6, UR6, UR7, URZ ;  /* 0x00000007060672a5 */ /* 0x000fc8000f8e003f */
[----:B------:R-:W4:Y:S01]  /*1150*/  LDC R8, c[0x0][0x14] ;  /* 0x00000500ff087b82 */ /* 0x000f220000000800 */
[----:B0-----:R-:W-:Y:S01]  /*1160*/  @P2 IMAD.WIDE.U32 R2, R3, UR13, R16 ;  /* 0x0000000d03022c25 */ /* 0x001fe2000f8e0010 */
[----:B------:R-:W-:-:S03]  /*1170*/  USHF.R.S32.HI UR13, URZ, 0x5, UR9 ;  /* 0x000000053f0d7899 */ /* 0x000fc60008011409 */
[----:B------:R-:W-:Y:S02]  /*1180*/  @P2 IMAD.IADD R3, R3, 0x1, R5 ;  /* 0x0000000103032824 */ /* 0x000fe400078e0205 */
[----:B------:R-:W-:Y:S02]  /*1190*/  IMAD.MOV.U32 R5, RZ, RZ, RZ ;  /* 0x000000ffff057224 */ /* 0x000fe400078e00ff */
[----:B-1----:R-:W-:-:S04]  /*11a0*/  @!P2 IMAD.WIDE.U32 R4, R16, R9, R4 ;  /* 0x000000091004a225 */ /* 0x002fc800078e0004 */
[----:B------:R-:W-:Y:S02]  /*11b0*/  @!P2 IMAD.MOV.U32 R2, RZ, RZ, R4 ;  /* 0x000000ffff02a224 */ /* 0x000fe400078e0004 */
[C---:B----4-:R-:W-:Y:S02]  /*11c0*/  IMAD R21, R8.reuse, UR7, RZ ;  /* 0x0000000708157c24 */ /* 0x050fe4000f8e02ff */
[----:B------:R-:W-:Y:S01]  /*11d0*/  IMAD.WIDE.U32 R8, R8, UR6, RZ ;  /* 0x0000000608087c25 */ /* 0x000fe2000f8e00ff */
[----:B------:R-:W-:-:S03]  /*11e0*/  ULDC.64 UR6, c[0x0][0x650] ;  /* 0x0001940000067ab9 */ /* 0x000fc60000000a00 */
[----:B------:R-:W-:Y:S02]  /*11f0*/  @!P2 IMAD.MOV.U32 R3, RZ, RZ, R5 ;  /* 0x000000ffff03a224 */ /* 0x000fe400078e0005 */
[----:B------:R-:W-:Y:S01]  /*1200*/  IMAD.IADD R0, R9, 0x1, R21 ;  /* 0x0000000109007824 */ /* 0x000fe200078e0215 */
[----:B------:R-:W-:Y:S06]  /*1210*/  @P0 BRA `(.L_x_12) ;  /* 0x0000000000280947 */ /* 0x000fec0003800000 */
[----:B------:R-:W-:Y:S01]  /*1220*/  UIMAD.WIDE.U32 UR4, UR13, -0x45306eb3, URZ ;  /* 0xbacf914d0d0478a5 */ /* 0x000fe2000f8e003f */
[----:B------:R-:W-:Y:S01]  /*1230*/  IADD3 R2, P0, R2, R8, RZ ;  /* 0x0000000802027210 */ /* 0x000fe20007f1e0ff */
[----:B------:R-:W-:Y:S02]  /*1240*/  UISETP.GE.U32.AND UP0, UPT, UR13, 0x25, UPT ;  /* 0x000000250d00788c */ /* 0x000fe4000bf06070 */
[----:B------:R-:W-:Y:S02]  /*1250*/  UIADD3 UR4, -UR5, UR13, URZ ;  /* 0x0000000d05047290 */ /* 0x000fe4000fffe13f */
[----:B------:R-:W-:Y:S02]  /*1260*/  IMAD.X R3, R0, 0x1, R3, P0 ;  /* 0x0000000100037824 */ /* 0x000fe400000e0603 */
[----:B------:R-:W-:-:S04]  /*1270*/  ULEA.HI UR4, UR4, UR5, URZ, 0x1f ;  /* 0x0000000504047291 */ /* 0x000fc8000f8ff83f */
[----:B------:R-:W-:-:S03]  /*1280*/  USHF.R.U32.HI UR5, URZ, 0x5, UR4 ;  /* 0x000000053f057899 */ /* 0x000fc60008011604 */
[----:B------:R-:W-:Y:S01]  /*1290*/  UMOV UR4, URZ ;  /* 0x0000003f00047c82 */ /* 0x000fe20008000000 */
[----:B------:R-:W-:Y:S02]  /*12a0*/  @UP0 ULOP3.LUT UR4, UR5, 0x1, URZ, 0xc0, !UPT ;  /* 0x0000000105040892 */ /* 0x000fe4000f8ec03f */
[----:B------:R-:W-:-:S12]  /*12b0*/  UIMAD UR5, UR5, -0x25, UR13 ;  /* 0xffffffdb050578a4 */ /* 0x000fd8000f8e020d */
.L_x_12:
[----:B------:R-:W-:Y:S01]  /*12c0*/  ISETP.GE.U32.AND P0, PT, R2, UR6, PT ;  /* 0x0000000602007c0c */ /* 0x000fe2000bf06070 */
[----:B------:R-:W-:Y:S01]  /*12d0*/  IMAD.MOV.U32 R6, RZ, RZ, -0x1 ;  /* 0xffffffffff067424 */ /* 0x000fe200078e00ff */
[----:B------:R-:W-:Y:S01]  /*12e0*/  PRMT R20, RZ, 0x7610, R20 ;  /* 0x00007610ff147816 */ /* 0x000fe20000000014 */
[----:B------:R-:W-:Y:S01]  /*12f0*/  IMAD.MOV.U32 R5, RZ, RZ, -0x1 ;  /* 0xffffffffff057424 */ /* 0x000fe200078e00ff */
[----:B------:R-:W-:Y:S01]  /*1300*/  ISETP.GE.U32.AND.EX P0, PT, R3, UR7, PT, P0 ;  /* 0x0000000703007c0c */ /* 0x000fe2000bf06100 */
[----:B------:R-:W-:-:S12]  /*1310*/  IMAD.MOV.U32 R4, RZ, RZ, -0x1 ;  /* 0xffffffffff047424 */ /* 0x000fd800078e00ff */
[----:B------:R-:W-:Y:S05]  /*1320*/  @P0 BRA `(.L_x_13) ;  /* 0x0000000400240947 */ /* 0x000fea0003800000 */
[----:B------:R-:W0:Y:S01]  /*1330*/  LDC.64 R28, c[0x0][0x628] ;  /* 0x00018a00ff1c7b82 */ /* 0x000e220000000a00 */
[----:B------:R-:W-:Y:S02]  /*1340*/  IMAD.MOV.U32 R4, RZ, RZ, R2 ;  /* 0x000000ffff047224 */ /* 0x000fe400078e0002 */
[----:B------:R-:W-:-:S05]  /*1350*/  IMAD.MOV.U32 R5, RZ, RZ, R3 ;  /* 0x000000ffff057224 */ /* 0x000fca00078e0003 */
[----:B------:R-:W1:Y:S08]  /*1360*/  LDC R6, c[0x0][0x630] ;  /* 0x00018c00ff067b82 */ /* 0x000e700000000800 */
[----:B------:R-:W4:Y:S01]  /*1370*/  LDC.64 R30, c[0x0][0x620] ;  /* 0x00018800ff1e7b82 */ /* 0x000f220000000a00 */
[----:B0-----:R-:W-:-:S04]  /*1380*/  ISETP.NE.U32.AND P0, PT, R28, RZ, PT ;  /* 0x000000ff1c00720c */ /* 0x001fc80003f05070 */
[----:B------:R-:W-:-:S13]  /*1390*/  ISETP.NE.AND.EX P0, PT, R29, RZ, PT, P0 ;  /* 0x000000ff1d00720c */ /* 0x000fda0003f05300 */
[----:B-1--4-:R-:W-:Y:S05]  /*13a0*/  @!P0 BRA `(.L_x_14) ;  /* 0x0000000000288947 */ /* 0x012fea0003800000 */
[----:B------:R-:W0:Y:S02]  /*13b0*/  LDC R23, c[0x0][0x634] ;  /* 0x00018d00ff177b82 */ /* 0x000e240000000800 */
[----:B0-----:R-:W-:-:S05]  /*13c0*/  IADD3 R23, P0, R2, R23, RZ ;  /* 0x0000001702177210 */ /* 0x001fca0007f1e0ff */
[----:B------:R-:W-:-:S04]  /*13d0*/  IMAD.X R27, RZ, RZ, R3, P0 ;  /* 0x000000ffff1b7224 */ /* 0x000fc800000e0603 */
[----:B------:R-:W-:-:S04]  /*13e0*/  IMAD.WIDE.U32 R4, R27, R28, RZ ;  /* 0x0000001c1b047225 */ /* 0x000fc800078e00ff */
[----:B------:R-:W-:-:S04]  /*13f0*/  IMAD.WIDE.U32 R20, P0, R23, R29, R4 ;  /* 0x0000001d17147225 */ /* 0x000fc80007800004 */
[----:B------:R-:W-:-:S04]  /*1400*/  IMAD.WIDE.U32 R4, R23, R28, RZ ;  /* 0x0000001c17047225 */ /* 0x000fc800078e00ff */
[----:B------:R-:W-:Y:S01]  /*1410*/  IMAD.X R23, RZ, RZ, RZ, P0 ;  /* 0x000000ffff177224 */ /* 0x000fe200000e06ff */
[----:B------:R-:W-:Y:S01]  /*1420*/  IADD3 RZ, P0, R5, R20, RZ ;  /* 0x0000001405ff7210 */ /* 0x000fe20007f1e0ff */
[----:B------:R-:W-:-:S04]  /*1430*/  IMAD.MOV.U32 R22, RZ, RZ, R21 ;  /* 0x000000ffff167224 */ /* 0x000fc800078e0015 */
[----:B------:R-:W-:-:S08]  /*1440*/  IMAD.WIDE.U32.X R4, R27, R29, R22, P0 ;  /* 0x0000001d1b047225 */ /* 0x000fd000000e0416 */
.L_x_14:
[----:B------:R-:W0:Y:S01]  /*1450*/  LDC.64 R32, c[0x0][0x640] ;  /* 0x00019000ff207b82 */ /* 0x000e220000000a00 */
[-CC-:B------:R-:W-:Y:S01]  /*1460*/  SHF.R.U64 R36, R4, R6.reuse, R5.reuse ;  /* 0x0000000604247219 */ /* 0x180fe20000001205 */
[----:B------:R-:W-:Y:S01]  /*1470*/  IMAD.MOV.U32 R37, RZ, RZ, 0x1 ;  /* 0x00000001ff257424 */ /* 0x000fe200078e00ff */
[----:B------:R-:W-:Y:S02]  /*1480*/  SHF.R.U32.HI R4, RZ, R6, R5 ;  /* 0x00000006ff047219 */ /* 0x000fe40000011605 */
[----:B------:R-:W-:-:S03]  /*1490*/  IADD3 R21, P0, RZ, -R36, RZ ;  /* 0x80000024ff157210 */ /* 0x000fc60007f1e0ff */
[----:B------:R-:W1:Y:S02]  /*14a0*/  LDC R20, c[0x0][0x618] ;  /* 0x00018600ff147b82 */ /* 0x000e640000000800 */
[----:B------:R-:W-:-:S04]  /*14b0*/  IMAD.X R5, RZ, RZ, ~R4, P0 ;  /* 0x000000ffff057224 */ /* 0x000fc800000e0e04 */
[-C--:B------:R-:W-:Y:S02]  /*14c0*/  IMAD R6, R5, R30.reuse, RZ ;  /* 0x0000001e05067224 */ /* 0x080fe400078e02ff */
[----:B------:R-:W4:Y:S01]  /*14d0*/  LDC R23, c[0x0][0x608] ;  /* 0x00018200ff177b82 */ /* 0x000f220000000800 */
[----:B------:R-:W-:-:S04]  /*14e0*/  IMAD.WIDE.U32 R4, R21, R30, R2 ;  /* 0x0000001e15047225 */ /* 0x000fc800078e0002 */
[----:B------:R-:W-:-:S03]  /*14f0*/  IMAD R21, R21, R31, R6 ;  /* 0x0000001f15157224 */ /* 0x000fc600078e0206 */
[----:B------:R-:W2:Y:S01]  /*1500*/  LDC R28, c[0x0][0x658] ;  /* 0x00019600ff1c7b82 */ /* 0x000ea20000000800 */
[----:B------:R-:W-:Y:S01]  /*1510*/  IMAD.IADD R5, R5, 0x1, R21 ;  /* 0x0000000105057824 */ /* 0x000fe200078e0215 */
[----:B0-----:R-:W-:Y:S01]  /*1520*/  ISETP.NE.U32.AND P0, PT, R32, RZ, PT ;  /* 0x000000ff2000720c */ /* 0x001fe20003f05070 */
[----:B------:R-:W-:-:S03]  /*1530*/  IMAD.MOV.U32 R21, RZ, RZ, -0x1 ;  /* 0xffffffffff157424 */ /* 0x000fc600078e00ff */
[----:B------:R-:W-:Y:S02]  /*1540*/  ISETP.NE.AND.EX P0, PT, R33, RZ, PT, P0 ;  /* 0x000000ff2100720c */ /* 0x000fe40003f05300 */
[----:B------:R-:W0:Y:S01]  /*1550*/  LDC R31, c[0x0][0x600] ;  /* 0x00018000ff1f7b82 */ /* 0x000e220000000800 */
[-CC-:B-1----:R-:W-:Y:S02]  /*1560*/  SHF.R.U64 R29, R4, R20.reuse, R5.reuse ;  /* 0x00000014041d7219 */ /* 0x182fe40000001205 */
[----:B------:R-:W-:-:S05]  /*1570*/  SHF.R.U32.HI R4, RZ, R20, R5 ;  /* 0x00000014ff047219 */ /* 0x000fca0000011605 */
[----:B------:R-:W1:Y:S01]  /*1580*/  LDC R30, c[0x0][0x648] ;  /* 0x00019200ff1e7b82 */ /* 0x000e620000000800 */
[-CC-:B----4-:R-:W-:Y:S02]  /*1590*/  SHF.R.U64 R39, R29, R23.reuse, R4.reuse ;  /* 0x000000171d277219 */ /* 0x190fe40000001204 */
[----:B------:R-:W-:-:S05]  /*15a0*/  SHF.R.U32.HI R5, RZ, R23, R4 ;  /* 0x00000017ff057219 */ /* 0x000fca0000011604 */
[----:B------:R-:W4:Y:S01]  /*15b0*/  LDC R35, c[0x0][0x638] ;  /* 0x00018e00ff237b82 */ /* 0x000f220000000800 */
[-C--:B--2---:R-:W-:Y:S02]  /*15c0*/  SHF.L.U32 R4, R21, R28.reuse, RZ ;  /* 0x0000001c15047219 */ /* 0x084fe400000006ff */
[--C-:B------:R-:W-:Y:S02]  /*15d0*/  SHF.R.U64 R38, R39, R28, R5.reuse ;  /* 0x0000001c27267219 */ /* 0x100fe40000001205 */
[----:B------:R-:W-:Y:S02]  /*15e0*/  LOP3.LUT R6, RZ, R4, RZ, 0x33, !PT ;  /* 0x00000004ff067212 */ /* 0x000fe400078e33ff */
[----:B------:R-:W-:Y:S01]  /*15f0*/  SHF.R.U32.HI R5, RZ, R28, R5 ;  /* 0x0000001cff057219 */ /* 0x000fe20000011605 */
[----:B------:R-:W2:Y:S01]  /*1600*/  LDC R34, c[0x0][0x610] ;  /* 0x00018400ff227b82 */ /* 0x000ea20000000800 */
[----:B------:R-:W-:Y:S01]  /*1610*/  IMAD.MOV.U32 R4, RZ, RZ, R38 ;  /* 0x000000ffff047224 */ /* 0x000fe200078e0026 */
[----:B------:R-:W-:Y:S06]  /*1620*/  @!P0 BRA `(.L_x_15) ;  /* 0x0000000000288947 */ /* 0x000fec0003800000 */
[----:B------:R-:W3:Y:S02]  /*1630*/  LDC R23, c[0x0][0x64c] ;  /* 0x00019300ff177b82 */ /* 0x000ee40000000800 */
[----:B---3--:R-:W-:-:S05]  /*1640*/  IADD3 R23, P0, R38, R23, RZ ;  /* 0x0000001726177210 */ /* 0x008fca0007f1e0ff */
        /* <DEDUP_REMOVED lines=8> */
.L_x_15:
[----:B-1----:R-:W-:Y:S01]  /*16d0*/  SHF.R.U64 R17, R4, R30, R5 ;  /* 0x0000001e04117219 */ /* 0x002fe20000001205 */
[----:B------:R-:W-:Y:S01]  /*16e0*/  @P2 IMAD R24, R25, R26, R16 ;  /* 0x0000001a19182224 */ /* 0x000fe200078e0210 */
[----:B------:R-:W-:Y:S02]  /*16f0*/  SHF.L.U32 R4, R37, R28, RZ ;  /* 0x0000001c25047219 */ /* 0x000fe400000006ff */
[----:B------:R-:W-:Y:S01]  /*1700*/  LOP3.LUT R5, R39, R6, RZ, 0xc0, !PT ;  /* 0x0000000627057212 */ /* 0x000fe200078ec0ff */
[----:B0-----:R-:W-:Y:S02]  /*1710*/  VIADD R6, R31, 0xffffffff ;  /* 0xffffffff1f067836 */ /* 0x001fe40000000000 */
[----:B------:R-:W-:Y:S02]  /*1720*/  IMAD.MOV R20, RZ, RZ, -R17 ;  /* 0x000000ffff147224 */ /* 0x000fe400078e0a11 */
[----:B------:R-:W-:Y:S01]  /*1730*/  IMAD R5, R4, R17, R5 ;  /* 0x0000001104057224 */ /* 0x000fe200078e0205 */
[----:B------:R-:W-:Y:S01]  /*1740*/  LOP3.LUT R17, R29, R6, RZ, 0xc0, !PT ;  /* 0x000000061d117212 */ /* 0x000fe200078ec0ff */
[----:B----4-:R-:W-:-:S02]  /*1750*/  IMAD R4, R20, R35, R38 ;  /* 0x0000002314047224 */ /* 0x010fc400078e0226 */
[----:B--2---:R-:W-:Y:S02]  /*1760*/  IMAD R6, R5, R34, R24 ;  /* 0x0000002205067224 */ /* 0x004fe400078e0218 */
[----:B------:R-:W-:Y:S02]  /*1770*/  IMAD R17, R4, R31, R17 ;  /* 0x0000001f04117224 */ /* 0x000fe400078e0211 */
[----:B------:R-:W-:Y:S02]  /*1780*/  IMAD.MOV.U32 R20, RZ, RZ, 0x1 ;  /* 0x00000001ff147424 */ /* 0x000fe400078e00ff */
[----:B------:R-:W-:Y:S01]  /*1790*/  IMAD.MOV.U32 R4, RZ, RZ, R36 ;  /* 0x000000ffff047224 */ /* 0x000fe200078e0024 */
[----:B------:R-:W-:Y:S02]  /*17a0*/  SEL R5, R17, R6, !P2 ;  /* 0x0000000611057207 */ /* 0x000fe40005000000 */
[----:B------:R-:W-:-:S07]  /*17b0*/  SEL R6, R6, R17, !P2 ;  /* 0x0000001106067207 */ /* 0x000fce0005000000 */
.L_x_13:
[----:B------:R-:W-:Y:S05]  /*17c0*/  @!P3 BRA `(.L_x_16) ;  /* 0x00000000000cb947 */ /* 0x000fea0003800000 */
[----:B------:R-:W-:Y:S01]  /*17d0*/  UCGABAR_WAIT ;  /* 0x0000000000007dc7 */ /* 0x000fe20008000000 */
[----:B------:R-:W-:Y:S01]  /*17e0*/  CCTL.IVALL ;  /* 0x00000000ff00798f */ /* 0x000fe20002000000 */
[----:B------:R-:W-:Y:S05]  /*17f0*/  BRA `(.L_x_17) ;  /* 0x0000000000047947 */ /* 0x000fea0003800000 */
.L_x_16:
[----:B------:R-:W-:Y:S06]  /*1800*/  BAR.SYNC.DEFER_BLOCKING 0x0 ;  /* 0x0000000000007b1d */ /* 0x000fec0000010000 */
.L_x_17:
[----:B------:R-:W-:Y:S05]  /*1810*/  @!P4 BRA `(.L_x_18) ;  /* 0x0000006c0054c947 */ /* 0x000fea0003800000 */
[----:B------:R-:W-:-:S13]  /*1820*/  ISETP.GT.U32.AND P0, PT, R40, 0x1, PT ;  /* 0x000000012800780c */ /* 0x000fda0003f04070 */
[----:B------:R-:W-:Y:S05]  /*1830*/  @P0 EXIT ;  /* 0x000000000000094d */ /* 0x000fea0003800000 */
.L_x_19:
[----:B------:R-:W-:-:S08]  /*1840*/  NOP ;  /* 0x0000000000007918 */ /* 0x000fd00000000000 */
[----:B------:R-:W0:Y:S02]  /*1850*/  USETMAXREG.TRY_ALLOC.CTAPOOL UP0, 0xe8 ;  /* 0x000000e8000079c8 */ /* 0x000e240008000600 */
[----:B0-----:R-:W-:-:S13]  /*1860*/  PLOP3.LUT P0, PT, PT, PT, UP0, 0x80, 0x0 ;  /* 0x000000000000781c */ /* 0x001fda0003f0f008 */
[----:B------:R-:W-:Y:S05]  /*1870*/  @!P0 BRA `(.L_x_19) ;  /* 0xfffffffc00f08947 */ /* 0x000fea000383ffff */
[----:B------:R-:W-:-:S13]  /*1880*/  LOP3.LUT P0, RZ, R20, 0xff, RZ, 0xc0, !PT ;  /* 0x000000ff14ff7812 */ /* 0x000fda000780c0ff */
[----:B------:R-:W-:Y:S05]  /*1890*/  @!P0 EXIT ;  /* 0x000000000000894d */ /* 0x000fea0003800000 */
[----:B------:R-:W0:Y:S01]  /*18a0*/  S2UR UR6, SR_CgaCtaId ;  /* 0x00000000000679c3 */ /* 0x000e220000008800 */
[CC--:B------:R-:W-:Y:S01]  /*18b0*/  LEA.HI R11, R19.reuse, R10.reuse, RZ, 0x2 ;  /* 0x0000000a130b7211 */ /* 0x0c0fe200078f10ff */
[----:B------:R-:W-:Y:S01]  /*18c0*/  UIADD3 UR7, UR11, -0x1, URZ ;  /* 0xffffffff0b077890 */ /* 0x000fe2000fffe03f */
[----:B------:R-:W-:Y:S01]  /*18d0*/  LEA.HI R19, R19, R10, RZ, 0x5 ;  /* 0x0000000a13137211 */ /* 0x000fe200078f28ff */
[----:B------:R-:W-:Y:S01]  /*18e0*/  UMOV UR9, 0x400 ;  /* 0x0000040000097882 */ /* 0x000fe20000000000 */
[--C-:B------:R-:W-:Y:S01]  /*18f0*/  SHF.R.S32.HI R18, RZ, 0x2, R11.reuse ;  /* 0x00000002ff127819 */ /* 0x100fe2000001140b */
[----:B------:R-:W-:Y:S01]  /*1900*/  UISETP.LT.AND UP0, UPT, UR13, 0x1, UPT ;  /* 0x000000010d00788c */ /* 0x000fe2000bf01270 */
[----:B------:R-:W-:Y:S01]  /*1910*/  SHF.R.S32.HI R17, RZ, 0x1f, R11 ;  /* 0x0000001fff117819 */ /* 0x000fe2000001140b */
[----:B------:R-:W-:Y:S01]  /*1920*/  USHF.L.U32 UR15, UR13, 0x1, URZ ;  /* 0x000000010d0f7899 */ /* 0x000fe2000800063f */
[----:B------:R-:W-:Y:S01]  /*1930*/  LOP3.LUT R11, R11, 0xfffffffc, RZ, 0xc0, !PT ;  /* 0xfffffffc0b0b7812 */ /* 0x000fe200078ec0ff */
[----:B------:R-:W-:Y:S01]  /*1940*/  USEL UR10, UR13, 0x1, UP0 ;  /* 0x000000010d0a7887 */ /* 0x000fe20008000000 */
[----:B------:R-:W-:Y:S01]  /*1950*/  LEA.HI R17, R17, R18, RZ, 0x3 ;  /* 0x0000001211117211 */ /* 0x000fe200078f18ff */
[----:B------:R-:W-:Y:S01]  /*1960*/  UISETP.NE.AND UP0, UPT, UR7, URZ, UPT ;  /* 0x0000003f0700728c */ /* 0x000fe2000bf05270 */
[----:B------:R-:W-:Y:S01]  /*1970*/  LOP3.LUT R148, R7, 0x1, RZ, 0xfc, !PT ;  /* 0x0000000107947812 */ /* 0x000fe200078efcff */
[----:B------:R-:W-:Y:S01]  /*1980*/  IMAD.IADD R16, R10, 0x1, -R11 ;  /* 0x000000010a107824 */ /* 0x000fe200078e0a0b */
[----:B------:R-:W-:Y:S01]  /*1990*/  LOP3.LUT R17, R17, 0xfffffff8, RZ, 0xc0, !PT ;  /* 0xfffffff811117812 */ /* 0x000fe200078ec0ff */
[----:B------:R-:W-:-:S04]  /*19a0*/  UIADD3 UR10, -UR10, UR13, URZ ;  /* 0x0000000d0a0a7290 */ /* 0x000fc8000fffe13f */
[----:B------:R-:W-:Y:S01]  /*19b0*/  IMAD.IADD R18, R18, 0x1, -R17 ;  /* 0x0000000112127824 */ /* 0x000fe200078e0a11 */
[----:B------:R-:W-:Y:S01]  /*19c0*/  SHF.R.S32.HI R17, RZ, 0x5, R19 ;  /* 0x00000005ff117819 */ /* 0x000fe20000011413 */
[----:B0-----:R-:W-:-:S03]  /*19d0*/  ULEA UR9, UR6, UR9, 0x18 ;  /* 0x0000000906097291 */ /* 0x001fc6000f8ec03f */
[--C-:B------:R-:W-:Y:S01]  /*19e0*/  SHF.R.S32.HI R19, RZ, 0x1f, R18.reuse ;  /* 0x0000001fff137819 */ /* 0x100fe20000011412 */
[----:B------:R-:W-:Y:S01]  /*19f0*/  USHF.L.U32 UR6, UR7, 0x3, URZ ;  /* 0x0000000307067899 */ /* 0x000fe2000800063f */
[C-C-:B------:R-:W-:Y:S01]  /*1a00*/  IMAD R20, R17.reuse, -0x10, -R18.reuse ;  /* 0xfffffff011147824 */ /* 0x140fe200078e0a12 */
[----:B------:R-:W-:Y:S02]  /*1a10*/  USEL UR7, URZ, 0x1, UP0 ;  /* 0x000000013f077887 */ /* 0x000fe40008000000 */
[----:B------:R-:W-:Y:S01]  /*1a20*/  ULOP3.LUT UR6, UR6, 0x8, URZ, 0xc0, !UPT ;  /* 0x0000000806067892 */ /* 0x000fe2000f8ec03f */
[----:B------:R-:W-:Y:S01]  /*1a30*/  IMAD.WIDE R10, R17, 0x10, R18 ;  /* 0x00000010110a7825 */ /* 0x000fe200078e0212 */
[----:B------:R-:W-:Y:S02]  /*1a40*/  UIADD3 UR22, UR9, 0x260, URZ ;  /* 0x0000026009167890 */ /* 0x000fe4000fffe03f */
[----:B------:R-:W-:Y:S01]  /*1a50*/  ULOP3.LUT UR23, UR6, 0x8, URZ, 0x3c, !UPT ;  /* 0x0000000806177892 */ /* 0x000fe2000f8e3c3f */
[----:B------:R-:W-:Y:S01]  /*1a60*/  IMAD.U32 R150, RZ, RZ, UR7 ;  /* 0x00000007ff967e24 */ /* 0x000fe2000f8e00ff */
[----:B------:R-:W-:-:S02]  /*1a70*/  ULOP3.LUT UR12, UR6, 0x18, URZ, 0x3c, !UPT ;  /* 0x00000018060c7892 */ /* 0x000fc4000f8e3c3f */
[----:B------:R-:W-:Y:S01]  /*1a80*/  ULEA UR11, UR11, UR22, 0x3 ;  /* 0x000000160b0b7291 */ /* 0x000fe2000f8e183f */
[----:B------:R-:W-:Y:S02]  /*1a90*/  ULDC UR6, c[0x0][0x284] ;  /* 0x0000a10000067ab9 */ /* 0x000fe40000000800 */
[----:B------:R-:W-:-:S09]  /*1aa0*/  VIADD R17, R20, UR6 ;  /* 0x0000000614117c36 */ /* 0x000fd20008000000 */
.L_x_176:
[----:B------:R-:W-:Y:S01]  /*1ab0*/  SHF.L.U32 R18, R150, 0x1f, RZ ;  /* 0x0000001f96127819 */ /* 0x000fe200000006ff */
[----:B------:R-:W0:Y:S01]  /*1ac0*/  LDC R19, c[0x0][0x28c] ;  /* 0x0000a300ff137b82 */ /* 0x000e220000000800 */
[----:B------:R-:W-:Y:S01]  /*1ad0*/  UMOV UR6, URZ ;  /* 0x0000003f00067c82 */ /* 0x000fe20008000000 */
[----:B------:R-:W-:Y:S01]  /*1ae0*/  UMOV UR14, UR5 ;  /* 0x00000005000e7c82 */ /* 0x000fe20008000000 */
[----:B-1----:R-:W1:Y:S01]  /*1af0*/  SYNCS.PHASECHK.TRANS64.TRYWAIT P0, [UR11+-0x8], R18 ;  /* 0xfffff812ff0075a7 */ /* 0x002e62000800014b */
[----:B0-----:R-:W-:Y:S01]  /*1b00*/  ISETP.GE.AND P1, PT, R19, 0x1, PT ;  /* 0x000000011300780c */ /* 0x001fe20003f26270 */
[----:B-1-34-:R-:W-:-:S12]  /*1b10*/  @!P0 BRA `(.L_x_20) ;  /* 0x0000008c00448947 */ /* 0x01afd80003800000 */
.L_x_231:
[----:B------:R-:W-:Y:S01]  /*1b20*/  UMOV UR7, URZ ;  /* 0x0000003f00077c82 */ /* 0x000fe20008000000 */
[----:B------:R-:W-:Y:S01]  /*1b30*/  UMOV UR8, URZ ;  /* 0x0000003f00087c82 */ /* 0x000fe20008000000 */
[----:B------:R-:W-:Y:S02]  /*1b40*/  CS2R R88, SRZ ;  /* 0x0000000000587805 */ /* 0x000fe4000001ff00 */
[----:B------:R-:W-:Y:S02]  /*1b50*/  CS2R R22, SRZ ;  /* 0x0000000000167805 */ /* 0x000fe4000001ff00 */
[----:B------:R-:W-:Y:S02]  /*1b60*/  CS2R R90, SRZ ;  /* 0x00000000005a7805 */ /* 0x000fe4000001ff00 */
[----:B------:R-:W-:Y:S02]  /*1b70*/  CS2R R92, SRZ ;  /* 0x00000000005c7805 */ /* 0x000fe4000001ff00 */
[----:B------:R-:W-:-:S02]  /*1b80*/  CS2R R94, SRZ ;  /* 0x00000000005e7805 */ /* 0x000fc4000001ff00 */
[----:B------:R-:W-:Y:S02]  /*1b90*/  CS2R R96, SRZ ;  /* 0x0000000000607805 */ /* 0x000fe4000001ff00 */
        /* <DEDUP_REMOVED lines=24> */
[----:B------:R-:W-:Y:S01]  /*1d20*/  CS2R R146, SRZ ;  /* 0x0000000000927805 */ /* 0x000fe2000001ff00 */
[----:B------:R-:W-:Y:S01]  /*1d30*/  IMAD.MOV.U32 R149, RZ, RZ, RZ ;  /* 0x000000ffff957224 */ /* 0x000fe200078e00ff */
[----:B------:R-:W-:Y:S01]  /*1d40*/  CS2R R24, SRZ ;  /* 0x0000000000187805 */ /* 0x000fe2000001ff00 */
[----:B------:R-:W-:Y:S01]  /*1d50*/  IMAD.MOV.U32 R151, RZ, RZ, RZ ;  /* 0x000000ffff977224 */ /* 0x000fe200078e00ff */
[----:B------:R-:W-:Y:S01]  /*1d60*/  CS2R R26, SRZ ;  /* 0x00000000001a7805 */ /* 0x000fe2000001ff00 */
[----:B------:R-:W-:Y:S01]  /*1d70*/  IMAD.U32 R152, RZ, RZ, UR4 ;  /* 0x00000004ff987e24 */ /* 0x000fe2000f8e00ff */
        /* <DEDUP_REMOVED lines=29> */
[----:B------:R-:W-:Y:S01]  /*1f50*/  CS2R R86, SRZ ;  /* 0x0000000000567805 */ /* 0x000fe2000001ff00 */
[----:B------:R-:W-:Y:S06]  /*1f60*/  @!P1 BRA `(.L_x_21) ;  /* 0x0000000800289947 */ /* 0x000fec0003800000 */
[----:B------:R-:W-:-:S13]  /*1f70*/  ISETP.NE.AND P1, PT, R148, 0x3, PT ;  /* 0x000000039400780c */ /* 0x000fda0003f25270 */
[----:B------:R-:W-:Y:S05]  /*1f80*/  @!P1 BRA `(.L_x_22) ;  /* 0x0000000000049947 */ /* 0x000fea0003800000 */
[----:B------:R-:W-:Y:S01]  /*1f90*/  BPT.TRAP 0x1 ;  /* 0x000000040000795c */ /* 0x000fe20000300000 */
.L_x_22:
[----:B------:R-:W-:Y:S01]  /*1fa0*/  ULEA UR6, UR5, UR9, 0x3 ;  /* 0x0000000905067291 */ /* 0x000fe2000f8e183f */
[----:B0-----:R-:W-:-:S05]  /*1fb0*/  IMAD.U32 R18, RZ, RZ, UR4 ;  /* 0x00000004ff127e24 */ /* 0x001fca000f8e00ff */
[----:B------:R-:W-:-:S04]  /*1fc0*/  SHF.L.U32 R18, R18, 0x1f, RZ ;  /* 0x0000001f12127819 */ /* 0x000fc800000006ff */
[----:B------:R0:W1:Y:S01]  /*1fd0*/  SYNCS.PHASECHK.TRANS64.TRYWAIT P0, [UR6], R18 ;  /* 0x00000012ff0075a7 */ /* 0x0000620008000146 */
[----:B------:R-:W-:Y:S05]  /*1fe0*/  @!P1 BRA `(.L_x_23) ;  /* 0x0000000000049947 */ /* 0x000fea0003800000 */
[----:B------:R-:W-:Y:S01]  /*1ff0*/  BPT.TRAP 0x1 ;  /* 0x000000040000795c */ /* 0x000fe20000300000 */
.L_x_23:
[----:B-1----:R-:W-:Y:S05]  /*2000*/  @P0 BRA `(.L_x_24) ;  /* 0x0000000000080947 */ /* 0x002fea0003800000 */
[----:B------:R-:W1:Y:S02]  /*2010*/  SYNCS.PHASECHK.TRANS64.TRYWAIT P0, [UR6], R18 ;  /* 0x00000012ff0075a7 */ /* 0x000e640008000146 */
[----:B-1----:R-:W-:Y:S05]  /*2020*/  @!P0 BRA `(.L_x_25) ;  /* 0x0000008800188947 */ /* 0x002fea0003800000 */
.L_x_24:
[----:B------:R-:W-:Y:S01]  /*2030*/  UIADD3 UR7, UR9, 0x12b80, URZ ;  /* 0x00012b8009077890 */ /* 0x000fe2000fffe03f */
[----:B------:R-:W-:Y:S01]  /*2040*/  WARPGROUP.ARRIVE ;  /* 0x00000000000079c5 */ /* 0x000fe20000000000 */
[----:B------:R-:W-:Y:S01]  /*2050*/  UIADD3 UR6, UR9, 0x380, URZ ;  /* 0x0000038009067890 */ /* 0x000fe2000fffe03f */
[----:B------:R-:W-:Y:S01]  /*2060*/  CS2R R88, SRZ ;  /* 0x0000000000587805 */ /* 0x000fe2000001ff00 */
[----:B------:R-:W-:Y:S01]  /*2070*/  USHF.R.U32.HI UR7, URZ, 0x4, UR7 ;  /* 0x000000043f077899 */ /* 0x000fe20008011607 */
[----:B------:R-:W-:Y:S01]  /*2080*/  CS2R R22, SRZ ;  /* 0x0000000000167805 */ /* 0x000fe2000001ff00 */
[----:B------:R-:W-:Y:S01]  /*2090*/  USHF.R.U32.HI UR6, URZ, 0x4, UR6 ;  /* 0x000000043f067899 */ /* 0x000fe20008011606 */
[----:B------:R-:W-:Y:S01]  /*20a0*/  CS2R R90, SRZ ;  /* 0x00000000005a7805 */ /* 0x000fe2000001ff00 */
[----:B------:R-:W-:Y:S01]  /*20b0*/  ULOP3.LUT UR7, UR7, 0x3fff, URZ, 0xc0, !UPT ;  /* 0x00003fff07077892 */ /* 0x000fe2000f8ec03f */
[----:B------:R-:W-:Y:S01]  /*20c0*/  CS2R R92, SRZ ;  /* 0x00000000005c7805 */ /* 0x000fe2000001ff00 */
[----:B------:R-:W-:Y:S01]  /*20d0*/  ULOP3.LUT UR6, UR6, 0x3fff, URZ, 0xc0, !UPT ;  /* 0x00003fff06067892 */ /* 0x000fe2000f8ec03f */
[----:B------:R-:W-:Y:S01]  /*20e0*/  CS2R R94, SRZ ;  /* 0x00000000005e7805 */ /* 0x000fe2000001ff00 */
[----:B------:R-:W-:Y:S01]  /*20f0*/  ULOP3.LUT UR7, UR7, 0x10000, URZ, 0xfc, !UPT ;  /* 0x0001000007077892 */ /* 0x000fe2000f8efc3f */
[----:B------:R-:W-:Y:S01]  /*2100*/  CS2R R96, SRZ ;  /* 0x0000000000607805 */ /* 0x000fe2000001ff00 */
[----:B------:R-:W-:Y:S01]  /*2110*/  ULOP3.LUT UR6, UR6, 0x10000, URZ, 0xfc, !UPT ;  /* 0x0001000006067892 */ /* 0x000fe2000f8efc3f */
[----:B------:R-:W-:Y:S01]  /*2120*/  CS2R R98, SRZ ;  /* 0x0000000000627805 */ /* 0x000fe2000001ff00 */
[----:B------:R-:W-:Y:S01]  /*2130*/  ULEA UR18, UR5, UR7, 0x8 ;  /* 0x0000000705127291 */ /* 0x000fe2000f8e403f */
[----:B------:R-:W-:Y:S01]  /*2140*/  CS2R R102, SRZ ;  /* 0x0000000000667805 */ /* 0x000fe2000001ff00 */
[----:B------:R-:W-:Y:S01]  /*2150*/  ULEA UR16, UR5, UR6, 0x7 ;  /* 0x0000000605107291 */ /* 0x000fe2000f8e383f */
[----:B------:R-:W-:Y:S01]  /*2160*/  CS2R R100, SRZ ;  /* 0x0000000000647805 */ /* 0x000fe2000001ff00 */
[----:B------:R-:W-:Y:S01]  /*2170*/  ULDC UR7, c[0x0][0x50c] ;  /* 0x0001430000077ab9 */ /* 0x000fe20000000800 */
[----:B------:R-:W-:Y:S01]  /*2180*/  UMOV UR17, 0xc0000010 ;  /* 0xc000001000117882 */ /* 0x000fe20000000000 */
[----:B------:R-:W-:Y:S01]  /*2190*/  UISETP.NE.AND UP0, UPT, UR7, 0x1, UPT ;  /* 0x000000010700788c */ /* 0x000fe2000bf05270 */
[----:B------:R-:W-:Y:S01]  /*21a0*/  CS2R R104, SRZ ;  /* 0x0000000000687805 */ /* 0x000fe2000001ff00 */
[----:B------:R-:W-:Y:S01]  /*21b0*/  UMOV UR19, 0xc0000010 ;  /* 0xc000001000137882 */ /* 0x000fe20000000000 */
[----:B------:R-:W-:Y:S01]  /*21c0*/  UMOV UR6, 0x1 ;  /* 0x0000000100067882 */ /* 0x000fe20000000000 */
[----:B------:R-:W-:Y:S01]  /*21d0*/  USEL UR7, URZ, 0x1, UP0 ;  /* 0x000000013f077887 */ /* 0x000fe20008000000 */
[----:B------:R-:W-:Y:S01]  /*21e0*/  QGMMA.64x128x32.F32.E5M2.E5M2 R24, gdesc[UR16], RZ, !UPT, gsb0 ;  /* 0x01e00000101879f3 */ /* 0x000fe2000c0038ff */
[----:B------:R-:W-:-:S02]  /*21f0*/  CS2R R106, SRZ ;  /* 0x00000000006a7805 */ /* 0x000fc4000001ff00 */
[----:B------:R-:W-:Y:S02]  /*2200*/  CS2R R108, SRZ ;  /* 0x00000000006c7805 */ /* 0x000fe4000001ff00 */
[----:B------:R-:W-:Y:S02]  /*2210*/  CS2R R110, SRZ ;  /* 0x00000000006e7805 */ /* 0x000fe4000001ff00 */
[----:B------:R-:W-:Y:S02]  /*2220*/  CS2R R112, SRZ ;  /* 0x0000000000707805 */ /* 0x000fe4000001ff00 */
[----:B------:R-:W-:Y:S02]  /*2230*/  ISETP.NE.AND P0, PT, RZ, UR7, PT ;  /* 0x00000007ff007c0c */ /* 0x000fe4000bf05270 */
        /* <DEDUP_REMOVED lines=16> */
[----:B------:R-:W-:Y:S01]  /*2340*/  CS2R R146, SRZ ;  /* 0x0000000000927805 */ /* 0x000fe2000001ff00 */
[----:B------:R-:W-:Y:S02]  /*2350*/  IMAD.MOV.U32 R149, RZ, RZ, RZ ;  /* 0x000000ffff957224 */ /* 0x000fe400078e00ff */
[----:B------:R-:W-:Y:S01]  /*2360*/  IMAD.MOV.U32 R151, RZ, RZ, RZ ;  /* 0x000000ffff977224 */ /* 0x000fe200078e00ff */
[----:B------:R-:W-:Y:S06]  /*2370*/  @!P0 BRA `(.L_x_26) ;  /* 0x0000000400088947 */ /* 0x000fec0003800000 */
[----:B------:R-:W-:Y:S02]  /*2380*/  WARPGROUP.DEPBAR.LE gsb0, 0x0 ;  /* 0x00008000000079c5 */ /* 0x000fe40000010000 */
[----:B------:R-:W-:-:S01]  /*2390*/  FADD R151, RZ, R24 ;  /* 0x00000018ff977221 */ /* 0x000fc20000000000 */
[----:B------:R-:W-:Y:S01]  /*23a0*/  FADD R146, RZ, R25 ;  /* 0x00000019ff927221 */ /* 0x000fe20000000000 */
        /* <DEDUP_REMOVED lines=62> */
[----:B------:R-:W-:-:S06]  /*2790*/  UMOV UR6, URZ ;  /* 0x0000003f00067c82 */ /* 0x000fcc0008000000 */
.L_x_26:
[----:B------:R-:W-:-:S04]  /*27a0*/  UIADD3 UR14, UR5, 0x1, URZ ;  /* 0x00000001050e7890 */ /* 0x000fc8000fffe03f */
[----:B------:R-:W-:-:S04]  /*27b0*/  UISETP.NE.AND UP0, UPT, UR14, 0x25, UPT ;  /* 0x000000250e00788c */ /* 0x000fc8000bf05270 */
[----:B------:R-:W-:Y:S02]  /*27c0*/  USEL UR8, URZ, 0x1, UP0 ;  /* 0x000000013f087887 */ /* 0x000fe40008000000 */
[----:B------:R-:W-:Y:S02]  /*27d0*/  USEL UR14, UR14, URZ, UP0 ;  /* 0x0000003f0e0e7287 */ /* 0x000fe40008000000 */
[----:B------:R-:W-:-:S06]  /*27e0*/  ULOP3.LUT UR8, UR4, UR8, URZ, 0x3c, !UPT ;  /* 0x0000000804087292 */ /* 0x000fcc000f8e3c3f */
[----:B------:R-:W-:Y:S01]  /*27f0*/  IMAD.U32 R152, RZ, RZ, UR8 ;  /* 0x00000008ff987e24 */ /* 0x000fe2000f8e00ff */
[----:B------:R-:W-:-:S06]  /*2800*/  UMOV UR8, 0x1 ;  /* 0x0000000100087882 */ /* 0x000fcc0000000000 */
.L_x_21:
[----:B------:R-:W-:-:S06]  /*2810*/  UISETP.GE.AND UP0, UPT, UR10, 0x1, UPT ;  /* 0x000000010a00788c */ /* 0x000fcc000bf06270 */
[----:B------:R-:W-:-:S13]  /*2820*/  PLOP3.LUT P0, PT, PT, PT, UP0, 0x80, 0x0 ;  /* 0x000000000000781c */ /* 0x000fda0003f0f008 */
[----:B------:R-:W-:Y:S05]  /*2830*/  @!P0 BRA `(.L_x_27) ;  /* 0x0000000400f48947 */ /* 0x000fea0003800000 */
[----:B01----:R-:W-:Y:S01]  /*2840*/  IMAD.U32 R18, RZ, RZ, UR10 ;  /* 0x0000000aff127e24 */ /* 0x003fe2000f8e00ff */
[----:B------:R-:W-:Y:S01]  /*2850*/  ULDC UR24, c[0x0][0x50c] ;  /* 0x0001430000187ab9 */ /* 0x000fe20000000800 */
[----:B------:R-:W-:-:S07]  /*2860*/  IMAD.U32 R19, RZ, RZ, UR5 ;  /* 0x00000005ff137e24 */ /* 0x000fce000f8e00ff */
.L_x_35:
[----:B------:R-:W-:-:S13]  /*2870*/  ISETP.NE.AND P1, PT, R148, 0x3, PT ;  /* 0x000000039400780c */ /* 0x000fda0003f25270 */
[----:B------:R-:W-:Y:S05]  /*2880*/  @!P1 BRA `(.L_x_28) ;  /* 0x0000000000049947 */ /* 0x000fea0003800000 */
[----:B------:R-:W-:Y:S01]  /*2890*/  BPT.TRAP 0x1 ;  /* 0x000000040000795c */ /* 0x000fe20000300000 */
.L_x_28:
[----:B------:R-:W-:Y:S01]  /*28a0*/  ULEA UR16, UR14, UR9, 0x3 ;  /* 0x000000090e107291 */ /* 0x000fe2000f8e183f */
[----:B------:R-:W-:-:S08]  /*28b0*/  SHF.L.U32 R20, R152, 0x1f, RZ ;  /* 0x0000001f98147819 */ /* 0x000fd000000006ff */
[----:B------:R0:W1:Y:S01]  /*28c0*/  SYNCS.PHASECHK.TRANS64.TRYWAIT P0, [UR16], R20 ;  /* 0x00000014ff0075a7 */ /* 0x0000620008000150 */
[----:B------:R-:W-:Y:S05]  /*28d0*/  @!P1 BRA `(.L_x_29) ;  /* 0x0000000000049947 */ /* 0x000fea0003800000 */
[----:B------:R-:W-:Y:S01]  /*28e0*/  BPT.TRAP 0x1 ;  /* 0x000000040000795c */ /* 0x000fe20000300000 */
.L_x_29:
[----:B-1----:R-:W-:Y:S05]  /*28f0*/  @P0 BRA `(.L_x_30) ;  /* 0x0000000000080947 */ /* 0x002fea0003800000 */
[----:B------:R-:W1:Y:S02]  /*2900*/  SYNCS.PHASECHK.TRANS64.TRYWAIT P0, [UR16], R20 ;  /* 0x00000014ff0075a7 */ /* 0x000e640008000150 */
[----:B-1----:R-:W-:Y:S05]  /*2910*/  @!P0 BRA `(.L_x_31) ;  /* 0x0000007c00f48947 */ /* 0x002fea0003800000 */
.L_x_30:
[----:B------:R-:W-:Y:S01]  /*2920*/  UIADD3 UR16, UR9, 0x380, URZ ;  /* 0x0000038009107890 */ /* 0x000fe2000fffe03f */
[----:B------:R-:W-:Y:S01]  /*2930*/  WARPGROUP.ARRIVE ;  /* 0x00000000000079c5 */ /* 0x000fe20000000000 */
[----:B------:R-:W-:Y:S02]  /*2940*/  UIADD3 UR17, UR9, 0x12b80, URZ ;  /* 0x00012b8009117890 */ /* 0x000fe4000fffe03f */
[----:B------:R-:W-:Y:S02]  /*2950*/  USHF.R.U32.HI UR16, URZ, 0x4, UR16 ;  /* 0x000000043f107899 */ /* 0x000fe40008011610 */
[----:B------:R-:W-:Y:S02]  /*2960*/  USHF.R.U32.HI UR17, URZ, 0x4, UR17 ;  /* 0x000000043f117899 */ /* 0x000fe40008011611 */
[----:B------:R-:W-:Y:S02]  /*2970*/  UISETP.NE.AND UP0, UPT, UR7, URZ, UPT ;  /* 0x0000003f0700728c */ /* 0x000fe4000bf05270 */
[----:B------:R-:W-:-:S02]  /*2980*/  ULOP3.LUT UR16, UR16, 0x3fff, URZ, 0xc0, !UPT ;  /* 0x00003fff10107892 */ /* 0x000fc4000f8ec03f */
[----:B------:R-:W-:Y:S02]  /*2990*/  ULOP3.LUT UR17, UR17, 0x3fff, URZ, 0xc0, !UPT ;  /* 0x00003fff11117892 */ /* 0x000fe4000f8ec03f */
[----:B------:R-:W-:Y:S02]  /*29a0*/  USEL UR8, UR8, URZ, !UP0 ;  /* 0x0000003f08087287 */ /* 0x000fe4000c000000 */
[----:B------:R-:W-:Y:S02]  /*29b0*/  ULOP3.LUT UR16, UR16, 0x10000, URZ, 0xfc, !UPT ;  /* 0x0001000010107892 */ /* 0x000fe4000f8efc3f */
[----:B------:R-:W-:Y:S02]  /*29c0*/  ULOP3.LUT UR17, UR17, 0x10000, URZ, 0xfc, !UPT ;  /* 0x0001000011117892 */ /* 0x000fe4000f8efc3f */
[----:B------:R-:W-:Y:S02]  /*29d0*/  UISETP.NE.U32.AND UP0, UPT, UR8, URZ, UPT ;  /* 0x0000003f0800728c */ /* 0x000fe4000bf05070 */
[----:B------:R-:W-:-:S02]  /*29e0*/  ULEA UR16, UR14, UR16, 0x7 ;  /* 0x000000100e107291 */ /* 0x000fc4000f8e383f */
[----:B------:R-:W-:Y:S01]  /*29f0*/  ULEA UR18, UR14, UR17, 0x8 ;  /* 0x000000110e127291 */ /* 0x000fe2000f8e403f */
[----:B------:R-:W-:Y:S02]  /*2a00*/  UMOV UR19, 0xc0000010 ;  /* 0xc000001000137882 */ /* 0x000fe40000000000 */
[----:B------:R-:W-:Y:S01]  /*2a10*/  UMOV UR17, 0xc0000010 ;  /* 0xc000001000117882 */ /* 0x000fe20000000000 */
[----:B------:R-:W-:-:S05]  /*2a20*/  UIADD3 UR6, UR6, 0x1, URZ ;  /* 0x0000000106067890 */ /* 0x000fca000fffe03f */
[----:B------:R-:W-:Y:S01]  /*2a30*/  QGMMA.64x128x32.F32.E5M2.E5M2 R24, gdesc[UR16], R24, UP0, gsb0 ;  /* 0x01e00000101879f3 */ /* 0x000fe2000b803818 */
[----:B------:R-:W-:-:S04]  /*2a40*/  UISETP.NE.AND UP0, UPT, UR6, UR24, UPT ;  /* 0x000000180600728c */ /* 0x000fc8000bf05270 */
[----:B------:R-:W-:-:S06]  /*2a50*/  USEL UR7, URZ, 0x1, UP0 ;  /* 0x000000013f077887 */ /* 0x000fcc0008000000 */
[----:B------:R-:W-:Y:S01]  /*2a60*/  ISETP.NE.AND P0, PT, RZ, UR7, PT ;  /* 0x00000007ff007c0c */ /* 0x000fe2000bf05270 */
[----:B------:R-:W-:-:S12]  /*2a70*/  WARPGROUP.DEPBAR.LE gsb0, 0x1 ;  /* 0x00008000000079c5 */ /* 0x000fd80000010100 */
[----:B------:R-:W-:Y:S05]  /*2a80*/  @!P0 BRA `(.L_x_32) ;  /* 0x0000000400088947 */ /* 0x000fea0003800000 */
[----:B------:R-:W-:Y:S02]  /*2a90*/  WARPGROUP.DEPBAR.LE gsb0, 0x0 ;  /* 0x00008000000079c5 */ /* 0x000fe40000010000 */
[----:B------:R-:W-:-:S01]  /*2aa0*/  FADD R151, R24, R151 ;  /* 0x0000009718977221 */ /* 0x000fc20000000000 */
[----:B------:R-:W-:Y:S01]  /*2ab0*/  FADD R146, R25, R146 ;  /* 0x0000009219927221 */ /* 0x000fe20000000000 */
        /* <DEDUP_REMOVED lines=62> */
[----:B------:R-:W-:-:S06]  /*2ea0*/  UMOV UR6, URZ ;  /* 0x0000003f00067c82 */ /* 0x000fcc0008000000 */
.L_x_32:
[----:B------:R-:W-:Y:S05]  /*2eb0*/  @!P1 BRA `(.L_x_33) ;  /* 0x0000000000049947 */ /* 0x000fea0003800000 */
[----:B------:R-:W-:Y:S01]  /*2ec0*/  BPT.TRAP 0x1 ;  /* 0x000000040000795c */ /* 0x000fe20000300000 */
.L_x_33:
[----:B------:R-:W-:-:S13]  /*2ed0*/  ISETP.NE.AND P0, PT, R13, RZ, PT ;  /* 0x000000ff0d00720c */ /* 0x000fda0003f05270 */
[----:B01----:R-:W-:-:S05]  /*2ee0*/  @P0 LEA R20, R19, UR9, 0x3 ;  /* 0x0000000913140c11 */ /* 0x003fca000f8e18ff */
[----:B------:R-:W-:-:S05]  /*2ef0*/  @P0 VIADD R21, R20, 0x128 ;  /* 0x0000012814150836 */ /* 0x000fca0000000000 */
[----:B------:R-:W-:-:S04]  /*2f00*/  @P0 PRMT R21, R12, 0x654, R21 ;  /* 0x000006540c150816 */ /* 0x000fc80000000015 */
[----:B------:R0:W-:Y:S01]  /*2f10*/  @P0 SYNCS.ARRIVE.TRANS64.RED.A1T0 RZ, [R21+URZ], RZ ;  /* 0x000000ff15ff09a7 */ /* 0x0001e2000810043f */
[----:B------:R-:W-:-:S13]  /*2f20*/  ISETP.GT.U32.AND P0, PT, R7, 0x1, PT ;  /* 0x000000010700780c */ /* 0x000fda0003f04070 */
[----:B0-----:R-:W-:Y:S05]  /*2f30*/  @P0 BRA `(.L_x_34) ;  /* 0x0000000000040947 */ /* 0x001fea0003800000 */
[----:B------:R-:W-:Y:S01]  /*2f40*/  BPT.TRAP 0x1 ;  /* 0x000000040000795c */ /* 0x000fe20000300000 */
.L_x_34:
[----:B------:R-:W-:Y:S01]  /*2f50*/  UIADD3 UR14, UR14, 0x1, URZ ;  /* 0x000000010e0e7890 */ /* 0x000fe2000fffe03f */
[C---:B------:R-:W-:Y:S01]  /*2f60*/  ISETP.GT.AND P1, PT, R18.reuse, 0x1, PT ;  /* 0x000000011200780c */ /* 0x040fe20003f24270 */
[----:B------:R-:W-:Y:S02]  /*2f70*/  VIADD R19, R19, 0x1 ;  /* 0x0000000113137836 */ /* 0x000fe40000000000 */
[----:B------:R-:W-:Y:S01]  /*2f80*/  UISETP.NE.AND UP0, UPT, UR14, 0x25, UPT ;  /* 0x000000250e00788c */ /* 0x000fe2000bf05270 */
[----:B------:R-:W-:Y:S02]  /*2f90*/  VIADD R18, R18, 0xffffffff ;  /* 0xffffffff12127836 */ /* 0x000fe40000000000 */
[C---:B------:R-:W-:Y:S01]  /*2fa0*/  ISETP.NE.AND P0, PT, R19.reuse, 0x25, PT ;  /* 0x000000251300780c */ /* 0x040fe20003f05270 */
[----:B------:R-:W-:Y:S02]  /*2fb0*/  USEL UR8, URZ, 0x1, UP0 ;  /* 0x000000013f087887 */ /* 0x000fe40008000000 */
[----:B------:R-:W-:Y:S01]  /*2fc0*/  USEL UR14, UR14, URZ, UP0 ;  /* 0x0000003f0e0e7287 */ /* 0x000fe20008000000 */
[----:B------:R-:W-:-:S03]  /*2fd0*/  SEL R19, R19, RZ, P0 ;  /* 0x000000ff13137207 */ /* 0x000fc60000000000 */
[----:B------:R-:W-:Y:S01]  /*2fe0*/  LOP3.LUT R152, R152, UR8, RZ, 0x3c, !PT ;  /* 0x0000000898987c12 */ /* 0x000fe2000f8e3cff */
[----:B------:R-:W-:Y:S01]  /*2ff0*/  UMOV UR8, 0x1 ;  /* 0x0000000100087882 */ /* 0x000fe20000000000 */
[----:B------:R-:W-:Y:S06]  /*3000*/  @P1 BRA `(.L_x_35) ;  /* 0xfffffff800181947 */ /* 0x000fec000383ffff */
.L_x_27:
[----:B------:R-:W-:Y:S01]  /*3010*/  UISETP.NE.AND UP0, UPT, UR6, URZ, UPT ;  /* 0x0000003f0600728c */ /* 0x000fe2000bf05270 */
[----:B01----:R-:W0:Y:S01]  /*3020*/  LDC R18, c[0x0][0x28c] ;  /* 0x0000a300ff127b82 */ /* 0x003e220000000800 */
[----:B------:R-:W-:Y:S02]  /*3030*/  IMAD.U32 R19, RZ, RZ, UR23 ;  /* 0x00000017ff137e24 */ /* 0x000fe4000f8e00ff */
[----:B------:R-:W-:-:S06]  /*3040*/  USEL UR6, URZ, 0x1, !UP0 ;  /* 0x000000013f067887 */ /* 0x000fcc000c000000 */
[----:B------:R-:W-:-:S13]  /*3050*/  ISETP.NE.AND P0, PT, RZ, UR6, PT ;  /* 0x00000006ff007c0c */ /* 0x000fda000bf05270 */
[----:B------:R-:W-:Y:S05]  /*3060*/  @!P0 BRA `(.L_x_36) ;  /* 0x0000000400048947 */ /* 0x000fea0003800000 */
[----:B------:R-:W-:Y:S02]  /*3070*/  WARPGROUP.DEPBAR.LE gsb0, 0x0 ;  /* 0x00008000000079c5 */ /* 0x000fe40000010000 */
[----:B------:R-:W-:Y:S01]  /*3080*/  FADD R151, R24, R151 ;  /* 0x0000009718977221 */ /* 0x000fe20000000000 */
        /* <DEDUP_REMOVED lines=62> */
[----:B------:R-:W-:-:S07]  /*3470*/  FADD R88, R88, R87 ;  /* 0x0000005758587221 */ /* 0x000fce0000000000 */
.L_x_36:
[----:B0-----:R-:W-:Y:S01]  /*3480*/  ISETP.GE.AND P0, PT, R18, 0x1, PT ;  /* 0x000000011200780c */ /* 0x001fe20003f06270 */
[----:B------:R0:W-:Y:S01]  /*3490*/  SYNCS.ARRIVE.TRANS64.A1T0 RZ, [R19+UR22], RZ ;  /* 0x000000ff13ff79a7 */ /* 0x0001e20008100016 */
[----:B------:R-:W-:-:S11]  /*34a0*/  WARPGROUP.DEPBAR.LE gsb0, 0x0 ;  /* 0x00008000000079c5 */ /* 0x000fd60000010000 */
[----:B------:R-:W-:Y:S05]  /*34b0*/  @!P0 BRA `(.L_x_37) ;  /* 0x0000000000548947 */ /* 0x000fea0003800000 */
[----:B------:R-:W-:-:S13]  /*34c0*/  ISETP.NE.AND P0, PT, R148, 0x3, PT ;  /* 0x000000039400780c */ /* 0x000fda0003f05270 */
[----:B------:R-:W-:Y:S05]  /*34d0*/  @!P0 BRA `(.L_x_38) ;  /* 0x0000000000048947 */ /* 0x000fea0003800000 */
[----:B------:R-:W-:Y:S01]  /*34e0*/  BPT.TRAP 0x1 ;  /* 0x000000040000795c */ /* 0x000fe20000300000 */
.L_x_38:
[----:B------:R-:W-:Y:S01]  /*34f0*/  ISETP.NE.AND P0, PT, R13, RZ, PT ;  /* 0x000000ff0d00720c */ /* 0x000fe20003f05270 */
[----:B------:R-:W-:Y:S01]  /*3500*/  BSSY B0, `(.L_x_39) ;  /* 0x000000e000007945 */ /* 0x000fe20003800000 */
[----:B------:R-:W-:-:S11]  /*3510*/  ISETP.GT.U32.AND P1, PT, R7, 0x1, PT ;  /* 0x000000010700780c */ /* 0x000fd60003f24070 */
[----:B------:R-:W-:Y:S05]  /*3520*/  @!P0 BRA `(.L_x_40) ;  /* 0x00000000002c8947 */ /* 0x000fea0003800000 */
[----:B------:R-:W-:-:S04]  /*3530*/  UIADD3 UR8, UR10, UR5, URZ ;  /* 0x000000050a087290 */ /* 0x000fc8000fffe03f */
[----:B------:R-:W-:-:S04]  /*3540*/  UIMAD.WIDE.U32 UR6, UR8, -0x45306eb3, URZ ;  /* 0xbacf914d080678a5 */ /* 0x000fc8000f8e003f */
[----:B------:R-:W-:-:S04]  /*3550*/  UIADD3 UR6, UR8, -UR7, URZ ;  /* 0x8000000708067290 */ /* 0x000fc8000fffe03f */
[----:B------:R-:W-:-:S04]  /*3560*/  ULEA.HI UR6, UR6, UR7, URZ, 0x1f ;  /* 0x0000000706067291 */ /* 0x000fc8000f8ff83f */
[----:B------:R-:W-:-:S04]  /*3570*/  USHF.R.U32.HI UR6, URZ, 0x5, UR6 ;  /* 0x000000053f067899 */ /* 0x000fc80008011606 */
[----:B------:R-:W-:-:S04]  /*3580*/  UIMAD UR6, UR6, -0x25, UR8 ;  /* 0xffffffdb060678a4 */ /* 0x000fc8000f8e0208 */
[----:B------:R-:W-:-:S04]  /*3590*/  ULEA UR6, UR6, UR9, 0x3 ;  /* 0x0000000906067291 */ /* 0x000fc8000f8e183f */
[----:B------:R-:W-:-:S06]  /*35a0*/  UIADD3 UR6, UR6, 0x128, URZ ;  /* 0x0000012806067890 */ /* 0x000fcc000fffe03f */
[----:B0-----:R-:W-:-:S05]  /*35b0*/  IMAD.U32 R19, RZ, RZ, UR6 ;  /* 0x00000006ff137e24 */ /* 0x001fca000f8e00ff */
[----:B------:R-:W-:-:S04]  /*35c0*/  PRMT R18, R12, 0x654, R19 ;  /* 0x000006540c127816 */ /* 0x000fc80000000013 */
[----:B------:R1:W-:Y:S03]  /*35d0*/  SYNCS.ARRIVE.TRANS64.RED.A1T0 RZ, [R18+URZ], RZ ;  /* 0x000000ff12ff79a7 */ /* 0x0003e6000810043f */
.L_x_40:
[----:B------:R-:W-:Y:S05]  /*35e0*/  BSYNC B0 ;  /* 0x0000000000007941 */ /* 0x000fea0003800000 */
.L_x_39:
[----:B------:R-:W-:Y:S05]  /*35f0*/  @P1 BRA `(.L_x_37) ;  /* 0x0000000000041947 */ /* 0x000fea0003800000 */
[----:B------:R-:W-:Y:S01]  /*3600*/  BPT.TRAP 0x1 ;  /* 0x000000040000795c */ /* 0x000fe20000300000 */
.L_x_37:
[----:B-1----:R-:W-:Y:S01]  /*3610*/  SHF.L.U32 R18, R150, 0x1f, RZ ;  /* 0x0000001f96127819 */ /* 0x002fe200000006ff */
[----:B------:R-:W-:Y:S01]  /*3620*/  UIADD3 UR8, UR15, UR5, URZ ;  /* 0x000000050f087290 */ /* 0x000fe2000fffe03f */
[----:B------:R-:W1:Y:S01]  /*3630*/  LDC R29, c[0x0][0x288] ;  /* 0x0000a200ff1d7b82 */ /* 0x000e620000000800 */
[----:B------:R-:W-:Y:S01]  /*3640*/  UISETP.GE.U32.AND UP1, UPT, UR15, 0x25, UPT ;  /* 0x000000250f00788c */ /* 0x000fe2000bf26070 */
[----:B------:R-:W-:Y:S01]  /*3650*/  IMAD.SHL.U32 R26, R16, 0x2, RZ ;  /* 0x00000002101a7824 */ /* 0x000fe200078e00ff */
[----:B------:R-:W-:Y:S02]  /*3660*/  UISETP.GT.U32.AND UP0, UPT, UR8, 0x24, UPT ;  /* 0x000000240800788c */ /* 0x000fe4000bf04070 */
[----:B------:R-:W-:Y:S02]  /*3670*/  UIMAD.WIDE.U32 UR6, UR8, -0x45306eb3, URZ ;  /* 0xbacf914d080678a5 */ /* 0x000fe4000f8e003f */
[----:B------:R-:W-:Y:S01]  /*3680*/  UISETP.LT.U32.AND UP0, UPT, UR15, 0x25, UP0 ;  /* 0x000000250f00788c */ /* 0x000fe20008701070 */
[----:B------:R-:W4:Y:S01]  /*3690*/  SYNCS.PHASECHK.TRANS64.TRYWAIT P0, [UR11+0x8], R18 ;  /* 0x00000812ff0075a7 */ /* 0x000f22000800014b */
[----:B------:R-:W-:Y:S01]  /*36a0*/  UIADD3 UR5, UR8, -UR7, URZ ;  /* 0x8000000708057290 */ /* 0x000fe2000fffe03f */
[----:B------:R-:W-:Y:S01]  /*36b0*/  SHF.R.S32.HI R27, RZ, 0x1f, R26 ;  /* 0x0000001fff1b7819 */ /* 0x000fe2000001141a */
[----:B------:R-:W-:-:S02]  /*36c0*/  USEL UR6, URZ, 0x1, !UP0 ;  /* 0x000000013f067887 */ /* 0x000fc4000c000000 */
[----:B------:R-:W-:Y:S02]  /*36d0*/  ULEA.HI UR5, UR5, UR7, URZ, 0x1f ;  /* 0x0000000705057291 */ /* 0x000fe4000f8ff83f */
[----:B------:R-:W-:Y:S02]  /*36e0*/  ULOP3.LUT UR4, UR4, UR6, URZ, 0x3c, !UPT ;  /* 0x0000000604047292 */ /* 0x000fe4000f8e3c3f */
[----:B------:R-:W-:-:S04]  /*36f0*/  USHF.R.U32.HI UR5, URZ, 0x5, UR5 ;  /* 0x000000053f057899 */ /* 0x000fc80008011605 */
[----:B------:R-:W-:Y:S02]  /*3700*/  @UP1 ULOP3.LUT UR4, UR4, 0x1, UR5, 0x78, !UPT ;  /* 0x0000000104041892 */ /* 0x000fe4000f8e7805 */
[----:B------:R-:W-:Y:S01]  /*3710*/  UIMAD UR5, UR5, -0x25, UR8 ;  /* 0xffffffdb050578a4 */ /* 0x000fe2000f8e0208 */
[----:B-1--4-:R-:W-:Y:S11]  /*3720*/  @!P0 BRA `(.L_x_41) ;  /* 0x0000007000888947 */ /* 0x012ff60003800000 */
.L_x_232:
[----:B------:R-:W-:Y:S01]  /*3730*/  IMAD.SHL.U32 R28, R6, 0x40, RZ ;  /* 0x00000040061c7824 */ /* 0x000fe200078e00ff */
[----:B------:R-:W-:Y:S01]  /*3740*/  ULDC UR8, c[0x0][0x284] ;  /* 0x0000a10000087ab9 */ /* 0x000fe20000000800 */
[----:B------:R-:W-:Y:S01]  /*3750*/  IMAD.SHL.U32 R33, R5, 0x80, RZ ;  /* 0x0000008005217824 */ /* 0x000fe200078e00ff */
[----:B------:R-:W-:Y:S01]  /*3760*/  SHF.R.S32.HI R34, RZ, 0x1f, R4 ;  /* 0x0000001fff227819 */ /* 0x000fe20000011404 */
[----:B------:R-:W-:Y:S01]  /*3770*/  ULDC.64 UR6, c[0x0][0x5d0] ;  /* 0x0001740000067ab9 */ /* 0x000fe20000000a00 */
[----:B------:R-:W-:Y:S01]  /*3780*/  ISETP.GE.AND P0, PT, R28, UR8, PT ;  /* 0x000000081c007c0c */ /* 0x000fe2000bf06270 */
[----:B0-----:R-:W-:Y:S01]  /*3790*/  IMAD.WIDE.U32 R18, R4, UR6, R26 ;  /* 0x0000000604127c25 */ /* 0x001fe2000f8e001a */
[----:B------:R-:W-:Y:S02]  /*37a0*/  SHF.R.S32.HI R32, RZ, 0x1f, R33 ;  /* 0x0000001fff207819 */ /* 0x000fe40000011421 */
[C---:B------:R-:W-:Y:S01]  /*37b0*/  ISETP.GE.OR P0, PT, R33.reuse, R29, P0 ;  /* 0x0000001d2100720c */ /* 0x040fe20000706670 */
[----:B------:R-:W-:Y:S01]  /*37c0*/  IMAD R5, R34, UR6, RZ ;  /* 0x0000000622057c24 */ /* 0x000fe2000f8e02ff */
[----:B------:R-:W-:-:S03]  /*37d0*/  IADD3 R18, P1, R33, R18, RZ ;  /* 0x0000001221127210 */ /* 0x000fc60007f3e0ff */
[----:B------:R-:W-:-:S05]  /*37e0*/  IMAD R5, R4, UR7, R5 ;  /* 0x0000000704057c24 */ /* 0x000fca000f8e0205 */
[----:B------:R-:W-:-:S03]  /*37f0*/  IADD3.X R19, R32, R19, R5, P1, !PT ;  /* 0x0000001320137210 */ /* 0x000fc60000ffe405 */
[----:B------:R-:W-:Y:S05]  /*3800*/  @P0 BRA `(.L_x_42) ;  /* 0x0000004400b80947 */ /* 0x000fea0003800000 */
[----:B------:R-:W0:Y:S01]  /*3810*/  LDC.64 R30, c[0x0][0x5c8] ;  /* 0x00017200ff1e7b82 */ /* 0x000e220000000a00 */
[----:B------:R-:W-:Y:S01]  /*3820*/  IMAD.WIDE R24, R6, 0x40, R10 ;  /* 0x0000004006187825 */ /* 0x000fe200078e020a */
[----:B------:R-:W-:Y:S01]  /*3830*/  ULDC.64 UR6, c[0x0][0x5c0] ;  /* 0x0001700000067ab9 */ /* 0x000fe20000000a00 */
[----:B------:R-:W-:Y:S02]  /*3840*/  BSSY B0, `(.L_x_42) ;  /* 0x000046a000007945 */ /* 0x000fe40003800000 */
[----:B------:R-:W-:-:S04]  /*3850*/  IMAD R6, R16, -0x2, R29 ;  /* 0xfffffffe10067824 */ /* 0x000fc800078e021d */
[----:B------:R-:W-:Y:S02]  /*3860*/  IMAD.IADD R6, R6, 0x1, -R33 ;  /* 0x0000000106067824 */ /* 0x000fe400078e0a21 */
[-C--:B0-----:R-:W-:Y:S02]  /*3870*/  IMAD R5, R25, R30.reuse, RZ ;  /* 0x0000001e19057224 */ /* 0x081fe400078e02ff */
[----:B------:R-:W-:-:S04]  /*3880*/  IMAD.WIDE.U32 R18, R24, R30, R18 ;  /* 0x0000001e18127225 */ /* 0x000fc800078e0012 */
[----:B------:R-:W-:Y:S01]  /*3890*/  IMAD R21, R24, R31, R5 ;  /* 0x0000001f18157224 */ /* 0x000fe200078e0205 */
[----:B------:R-:W-:Y:S02]  /*38a0*/  LEA R5, P0, R30, R18, 0x3 ;  /* 0x000000121e057211 */ /* 0x000fe400078018ff */
[----:B------:R-:W-:Y:S01]  /*38b0*/  IADD3 R20, P1, R18, UR6, RZ ;  /* 0x0000000612147c10 */ /* 0x000fe2000ff3e0ff */
[----:B------:R-:W-:Y:S01]  /*38c0*/  IMAD.IADD R21, R19, 0x1, R21 ;  /* 0x0000000113157824 */ /* 0x000fe200078e0215 */
[----:B------:R-:W-:-:S04]  /*38d0*/  IADD3 R18, P3, R5, UR6, RZ ;  /* 0x0000000605127c10 */ /* 0x000fc8000ff7e0ff */
[----:B------:R-:W-:Y:S01]  /*38e0*/  LEA.HI.X R5, R30, R21, R31, 0x3, P0 ;  /* 0x000000151e057211 */ /* 0x000fe200000f1c1f */
[----:B------:R-:W-:Y:S01]  /*38f0*/  IMAD.IADD R30, R17, 0x1, -R28 ;  /* 0x00000001111e7824 */ /* 0x000fe200078e0a1c */
[----:B---3-5:R-:W-:Y:S02]  /*3900*/  FSETP.NEU.AND P0, PT, R15, RZ, PT ;  /* 0x000000ff0f00720b */ /* 0x028fe40003f0d000 */
[----:B------:R-:W-:Y:S02]  /*3910*/  IADD3.X R21, R21, UR7, RZ, P1, !PT ;  /* 0x0000000715157c10 */ /* 0x000fe40008ffe4ff */
[----:B------:R-:W-:-:S09]  /*3920*/  IADD3.X R19, R5, UR7, RZ, P3, !PT ;  /* 0x0000000705137c10 */ /* 0x000fd20009ffe4ff */
[----:B------:R-:W-:Y:S05]  /*3930*/  @!P0 BRA `(.L_x_43) ;  /* 0x0000003400608947 */ /* 0x000fea0003800000 */
[----:B------:R-:W-:Y:S01]  /*3940*/  ULDC.64 UR6, c[0x0][0x5b8] ;  /* 0x00016e0000067ab9 */ /* 0x000fe20000000a00 */
[----:B------:R-:W-:Y:S01]  /*3950*/  ULDC.64 UR16, c[0x0][0x5a8] ;  /* 0x00016a0000107ab9 */ /* 0x000fe20000000a00 */
[----:B------:R-:W-:Y:S01]  /*3960*/  IMAD.WIDE.U32 R26, R4, UR6, R26 ;  /* 0x00000006041a7c25 */ /* 0x000fe2000f8e001a */
[----:B------:R-:W-:Y:S01]  /*3970*/  BSSY B1, `(.L_x_44) ;  /* 0x0000010000017945 */ /* 0x000fe20003800000 */
[----:B------:R-:W-:Y:S02]  /*3980*/  PRMT R28, RZ, 0x7610, R28 ;  /* 0x00007610ff1c7816 */ /* 0x000fe4000000001c */
[----:B------:R-:W-:Y:S01]  /*3990*/  IMAD R5, R34, UR6, RZ ;  /* 0x0000000622057c24 */ /* 0x000fe2000f8e02ff */
[----:B------:R-:W-:-:S03]  /*39a0*/  IADD3 R26, P0, R33, R26, RZ ;  /* 0x0000001a211a7210 */ /* 0x000fc60007f1e0ff */
[----:B------:R-:W-:Y:S01]  /*39b0*/  IMAD R5, R4, UR7, R5 ;  /* 0x0000000704057c24 */ /* 0x000fe2000f8e0205 */
[----:B------:R-:W-:Y:S02]  /*39c0*/  ULDC.64 UR6, c[0x0][0x5b0] ;  /* 0x00016c0000067ab9 */ /* 0x000fe40000000a00 */
[----:B------:R-:W-:Y:S02]  /*39d0*/  IMAD R29, R25, UR6, RZ ;  /* 0x00000006191d7c24 */ /* 0x000fe4000f8e02ff */
[----:B------:R-:W-:Y:S02]  /*39e0*/  IADD3.X R27, R32, R27, R5, P0, !PT ;  /* 0x0000001b201b7210 */ /* 0x000fe400007fe405 */
[----:B------:R-:W-:Y:S01]  /*39f0*/  ISETP.GE.AND P0, PT, R30, 0x1, PT ;  /* 0x000000011e00780c */ /* 0x000fe20003f06270 */
[C---:B------:R-:W-:Y:S02]  /*3a00*/  IMAD R29, R24.reuse, UR7, R29 ;  /* 0x00000007181d7c24 */ /* 0x040fe4000f8e021d */
[----:B------:R-:W-:Y:S01]  /*3a10*/  IMAD.WIDE.U32 R4, R24, UR6, R26 ;  /* 0x0000000618047c25 */ /* 0x000fe2000f8e001a */
[----:B------:R-:W-:-:S02]  /*3a20*/  ISETP.LT.OR P4, PT, R6, 0x1, !P0 ;  /* 0x000000010600780c */ /* 0x000fc40004781670 */
[----:B------:R-:W-:-:S04]  /*3a30*/  IADD3 R4, P1, R4, UR16, RZ ;  /* 0x0000001004047c10 */ /* 0x000fc8000ff3e0ff */
[----:B------:R-:W-:-:S07]  /*3a40*/  IADD3.X R5, R5, UR17, R29, P1, !PT ;  /* 0x0000001105057c10 */ /* 0x000fce0008ffe41d */
[----:B------:R-:W-:Y:S05]  /*3a50*/  @P4 BRA `(.L_x_45) ;  /* 0x0000000000044947 */ /* 0x000fea0003800000 */
[----:B------:R0:W5:Y:S02]  /*3a60*/  LDG.E.U8 R28, desc[UR20][R4.64] ;  /* 0x00000014041c7981 */ /* 0x000164000c1e1100 */
.L_x_45:
[----:B------:R-:W-:Y:S05]  /*3a70*/  BSYNC B1 ;  /* 0x0000000000017941 */ /* 0x000fea0003800000 */
.L_x_44:
[----:B-----5:R-:W-:Y:S01]  /*3a80*/  LOP3.LUT R28, R28, 0xff, RZ, 0xc0, !PT ;  /* 0x000000ff1c1c7812 */ /* 0x020fe200078ec0ff */
[----:B------:R-:W-:Y:S01]  /*3a90*/  BSSY B1, `(.L_x_46) ;  /* 0x000000b000017945 */ /* 0x000fe20003800000 */
[----:B------:R-:W-:Y:S02]  /*3aa0*/  ISETP.LT.OR P3, PT, R6, 0x2, !P0 ;  /* 0x000000020600780c */ /* 0x000fe40004761670 */
[----:B------:R-:W-:-:S05]  /*3ab0*/  F2FP.F16.E5M2.UNPACK_B R28, R28 ;  /* 0x0000001cff1c723e */ /* 0x000fca00020004ff */
[----:B------:R-:W-:-:S05]  /*3ac0*/  HADD2.F32 R28, -RZ, R28.H0_H0 ;  /* 0x2000001cff1c7230 */ /* 0x000fca0000004100 */
[----:B------:R-:W-:-:S04]  /*3ad0*/  FMUL R28, R28, R15 ;  /* 0x0000000f1c1c7220 */ /* 0x000fc80000400000 */
[----:B--2---:R-:W-:-:S05]  /*3ae0*/  FFMA R28, R151, R14, R28 ;  /* 0x0000000e971c7223 */ /* 0x004fca000000001c */
[----:B------:R-:W-:Y:S02]  /*3af0*/  F2FP.SATFINITE.E5M2.F32.PACK_AB_MERGE_C R29, RZ, R28, RZ ;  /* 0x0000001cff1d723e */ /* 0x000fe400048060ff */
[----:B------:R-:W-:-:S03]  /*3b00*/  PRMT R28, RZ, 0x7610, R28 ;  /* 0x00007610ff1c7816 */ /* 0x000fc6000000001c */
[----:B------:R1:W-:Y:S01]  /*3b10*/  @!P4 STG.E.U8 desc[UR20][R20.64], R29 ;  /* 0x0000001d1400c986 */ /* 0x0003e2000c101114 */
[----:B------:R-:W-:Y:S05]  /*3b20*/  @P3 BRA `(.L_x_47) ;  /* 0x0000000000043947 */ /* 0x000fea0003800000 */
[----:B------:R2:W5:Y:S02]  /*3b30*/  LDG.E.U8 R28, desc[UR20][R4.64+0x1] ;  /* 0x00000114041c7981 */ /* 0x000564000c1e1100 */
.L_x_47:
[----:B------:R-:W-:Y:S05]  /*3b40*/  BSYNC B1 ;  /* 0x0000000000017941 */ /* 0x000fea0003800000 */
.L_x_46:
[----:B-----5:R-:W-:Y:S01]  /*3b50*/  LOP3.LUT R28, R28, 0xff, RZ, 0xc0, !PT ;  /* 0x000000ff1c1c7812 */ /* 0x020fe200078ec0ff */
[----:B------:R-:W-:Y:S01]  /*3b60*/  BSSY B1, `(.L_x_48) ;  /* 0x0000013000017945 */ /* 0x000fe20003800000 */
[----:B-1----:R-:W-:Y:S02]  /*3b70*/  IADD3 R29, P1, R24, 0x8, RZ ;  /* 0x00000008181d7810 */ /* 0x002fe40007f3e0ff */
[----:B------:R-:W-:-:S03]  /*3b80*/  F2FP.F16.E5M2.UNPACK_B R28, R28 ;  /* 0x0000001cff1c723e */ /* 0x000fc600020004ff */
[----:B------:R-:W-:Y:S01]  /*3b90*/  IMAD.X R24, RZ, RZ, R25, P1 ;  /* 0x000000ffff187224 */ /* 0x000fe200008e0619 */
[----:B------:R-:W-:Y:S01]  /*3ba0*/  ISETP.GE.AND P1, PT, R30, 0x9, PT ;  /* 0x000000091e00780c */ /* 0x000fe20003f26270 */
[----:B------:R-:W-:Y:S02]  /*3bb0*/  HADD2.F32 R28, -RZ, R28.H0_H0 ;  /* 0x2000001cff1c7230 */ /* 0x000fe40000004100 */
[----:B------:R-:W-:Y:S01]  /*3bc0*/  IMAD R24, R24, UR6, RZ ;  /* 0x0000000618187c24 */ /* 0x000fe2000f8e02ff */
[----:B------:R-:W-:Y:S01]  /*3bd0*/  ISETP.LT.OR P5, PT, R6, 0x1, !P1 ;  /* 0x000000010600780c */ /* 0x000fe20004fa1670 */
[----:B------:R-:W-:-:S04]  /*3be0*/  IMAD.WIDE.U32 R26, R29, UR6, R26 ;  /* 0x000000061d1a7c25 */ /* 0x000fc8000f8e001a */
[----:B------:R-:W-:Y:S01]  /*3bf0*/  FMUL R25, R28, R15 ;  /* 0x0000000f1c197220 */ /* 0x000fe20000400000 */
[----:B------:R-:W-:-:S03]  /*3c00*/  IMAD R29, R29, UR7, R24 ;  /* 0x000000071d1d7c24 */ /* 0x000fc6000f8e0218 */
[----:B------:R-:W-:Y:S01]  /*3c10*/  FFMA R25, R146, R14, R25 ;  /* 0x0000000e92197223 */ /* 0x000fe20000000019 */
[----:B------:R-:W-:Y:S02]  /*3c20*/  IADD3 R24, P4, R26, UR16, RZ ;  /* 0x000000101a187c10 */ /* 0x000fe4000ff9e0ff */
[----:B------:R-:W-:Y:S02]  /*3c30*/  PRMT R26, RZ, 0x7610, R26 ;  /* 0x00007610ff1a7816 */ /* 0x000fe4000000001a */
[----:B------:R-:W-:Y:S02]  /*3c40*/  F2FP.SATFINITE.E5M2.F32.PACK_AB_MERGE_C R31, RZ, R25, RZ ;  /* 0x00000019ff1f723e */ /* 0x000fe400048060ff */
[----:B------:R-:W-:-:S03]  /*3c50*/  IADD3.X R25, R27, UR17, R29, P4, !PT ;  /* 0x000000111b197c10 */ /* 0x000fc6000a7fe41d */
[----:B------:R1:W-:Y:S01]  /*3c60*/  @!P3 STG.E.U8 desc[UR20][R20.64+0x1], R31 ;  /* 0x0000011f1400b986 */ /* 0x0003e2000c101114 */
[----:B------:R-:W-:Y:S05]  /*3c70*/  @P5 BRA `(.L_x_49) ;  /* 0x0000000000045947 */ /* 0x000fea0003800000 */
[----:B------:R3:W5:Y:S02]  /*3c80*/  LDG.E.U8 R26, desc[UR20][R24.64] ;  /* 0x00000014181a7981 */ /* 0x000764000c1e1100 */
.L_x_49:
[----:B------:R-:W-:Y:S05]  /*3c90*/  BSYNC B1 ;  /* 0x0000000000017941 */ /* 0x000fea0003800000 */
.L_x_48:
[----:B-----5:R-:W-:Y:S01]  /*3ca0*/  LOP3.LUT R26, R26, 0xff, RZ, 0xc0, !PT ;  /* 0x000000ff1a1a7812 */ /* 0x020fe200078ec0ff */
[----:B------:R-:W-:Y:S01]  /*3cb0*/  BSSY B1, `(.L_x_50) ;  /* 0x000000b000017945 */ /* 0x000fe20003800000 */
[----:B------:R-:W-:Y:S02]  /*3cc0*/  ISETP.LT.OR P3, PT, R6, 0x2, !P1 ;  /* 0x000000020600780c */ /* 0x000fe40004f61670 */
[----:B------:R-:W-:-:S05]  /*3cd0*/  F2FP.F16.E5M2.UNPACK_B R26, R26 ;  /* 0x0000001aff1a723e */ /* 0x000fca00020004ff */
[----:B------:R-:W-:-:S05]  /*3ce0*/  HADD2.F32 R26, -RZ, R26.H0_H0 ;  /* 0x2000001aff1a7230 */ /* 0x000fca0000004100 */
[----:B------:R-:W-:-:S04]  /*3cf0*/  FMUL R26, R26, R15 ;  /* 0x0000000f1a1a7220 */ /* 0x000fc80000400000 */
[----:B------:R-:W-:-:S05]  /*3d00*/  FFMA R26, R149, R14, R26 ;  /* 0x0000000e951a7223 */ /* 0x000fca000000001a */
[----:B------:R-:W-:Y:S02]  /*3d10*/  F2FP.SATFINITE.E5M2.F32.PACK_AB_MERGE_C R27, RZ, R26, RZ ;  /* 0x0000001aff1b723e */ /* 0x000fe400048060ff */
[----:B------:R-:W-:-:S03]  /*3d20*/  PRMT R26, RZ, 0x7610, R26 ;  /* 0x00007610ff1a7816 */ /* 0x000fc6000000001a */
[----:B------:R4:W-:Y:S01]  /*3d30*/  @!P5 STG.E.U8 desc[UR20][R18.64], R27 ;  /* 0x0000001b1200d986 */ /* 0x0009e2000c101114 */
[----:B------:R-:W-:Y:S05]  /*3d40*/  @P3 BRA `(.L_x_51) ;  /* 0x0000000000043947 */ /* 0x000fea0003800000 */
[----:B------:R0:W5:Y:S02]  /*3d50*/  LDG.E.U8 R26, desc[UR20][R24.64+0x1] ;  /* 0x00000114181a7981 */ /* 0x000164000c1e1100 */
.L_x_51:
[----:B------:R-:W-:Y:S05]  /*3d60*/  BSYNC B1 ;  /* 0x0000000000017941 */ /* 0x000fea0003800000 */
.L_x_50:
[----:B-----5:R-:W-:Y:S01]  /*3d70*/  LOP3.LUT R26, R26, 0xff, RZ, 0xc0, !PT ;  /* 0x000000ff1a1a7812 */ /* 0x020fe200078ec0ff */
[----:B------:R-:W-:Y:S01]  /*3d80*/  BSSY B1, `(.L_x_52) ;  /* 0x000000b000017945 */ /* 0x000fe20003800000 */
[----:B------:R-:W-:Y:S02]  /*3d90*/  ISETP.LT.OR P4, PT, R6, 0x9, !P0 ;  /* 0x000000090600780c */ /* 0x000fe40004781670 */
[----:B------:R-:W-:-:S05]  /*3da0*/  F2FP.F16.E5M2.UNPACK_B R26, R26 ;  /* 0x0000001aff1a723e */ /* 0x000fca00020004ff */
[----:B------:R-:W-:-:S05]  /*3db0*/  HADD2.F32 R26, -RZ, R26.H0_H0 ;  /* 0x2000001aff1a7230 */ /* 0x000fca0000004100 */
[----:B----4-:R-:W-:Y:S01]  /*3dc0*/  FMUL R27, R26, R15 ;  /* 0x0000000f1a1b7220 */ /* 0x010fe20000400000 */
[----:B------:R-:W-:-:S03]  /*3dd0*/  PRMT R26, RZ, 0x7610, R26 ;  /* 0x00007610ff1a7816 */ /* 0x000fc6000000001a */
[----:B------:R-:W-:-:S05]  /*3de0*/  FFMA R27, R144, R14, R27 ;  /* 0x0000000e901b7223 */ /* 0x000fca000000001b */
[----:B------:R-:W-:-:S05]  /*3df0*/  F2FP.SATFINITE.E5M2.F32.PACK_AB_MERGE_C R27, RZ, R27, RZ ;  /* 0x0000001bff1b723e */ /* 0x000fca00048060ff */
[----:B------:R4:W-:Y:S01]  /*3e00*/  @!P3 STG.E.U8 desc[UR20][R18.64+0x1], R27 ;  /* 0x0000011b1200b986 */ /* 0x0009e2000c101114 */
[----:B------:R-:W-:Y:S05]  /*3e10*/  @P4 BRA `(.L_x_53) ;  /* 0x0000000000044947 */ /* 0x000fea0003800000 */
[----:B------:R0:W5:Y:S02]  /*3e20*/  LDG.E.U8 R26, desc[UR20][R4.64+0x8] ;  /* 0x00000814041a7981 */ /* 0x000164000c1e1100 */
.L_x_53:
[----:B------:R-:W-:Y:S05]  /*3e30*/  BSYNC B1 ;  /* 0x0000000000017941 */ /* 0x000fea0003800000 */
.L_x_52:
[----:B-----5:R-:W-:Y:S01]  /*3e40*/  LOP3.LUT R26, R26, 0xff, RZ, 0xc0, !PT ;  /* 0x000000ff1a1a7812 */ /* 0x020fe200078ec0ff */
[----:B------:R-:W-:Y:S01]  /*3e50*/  BSSY B1, `(.L_x_54) ;  /* 0x000000b000017945 */ /* 0x000fe20003800000 */
[----:B------:R-:W-:Y:S02]  /*3e60*/  ISETP.LT.OR P3, PT, R6, 0xa, !P0 ;  /* 0x0000000a0600780c */ /* 0x000fe40004761670 */
[----:B------:R-:W-:-:S05]  /*3e70*/  F2FP.F16.E5M2.UNPACK_B R26, R26 ;  /* 0x0000001aff1a723e */ /* 0x000fca00020004ff */
[----:B------:R-:W-:-:S05]  /*3e80*/  HADD2.F32 R26, -RZ, R26.H0_H0 ;  /* 0x2000001aff1a7230 */ /* 0x000fca0000004100 */
[----:B------:R-:W-:-:S04]  /*3e90*/  FMUL R26, R26, R15 ;  /* 0x0000000f1a1a7220 */ /* 0x000fc80000400000 */
[----:B------:R-:W-:-:S05]  /*3ea0*/  FFMA R26, R147, R14, R26 ;  /* 0x0000000e931a7223 */ /* 0x000fca000000001a */
[----:B----4-:R-:W-:Y:S02]  /*3eb0*/  F2FP.SATFINITE.E5M2.F32.PACK_AB_MERGE_C R27, RZ, R26, RZ ;  /* 0x0000001aff1b723e */ /* 0x010fe400048060ff */
[----:B------:R-:W-:-:S03]  /*3ec0*/  PRMT R26, RZ, 0x7610, R26 ;  /* 0x00007610ff1a7816 */ /* 0x000fc6000000001a */
[----:B------:R4:W-:Y:S01]  /*3ed0*/  @!P4 STG.E.U8 desc[UR20][R20.64+0x8], R27 ;  /* 0x0000081b1400c986 */ /* 0x0009e2000c101114 */
[----:B------:R-:W-:Y:S05]  /*3ee0*/  @P3 BRA `(.L_x_55) ;  /* 0x0000000000043947 */ /* 0x000fea0003800000 */
[----:B------:R0:W5:Y:S02]  /*3ef0*/  LDG.E.U8 R26, desc[UR20][R4.64+0x9] ;  /* 0x00000914041a7981 */ /* 0x000164000c1e1100 */
.L_x_55:
[----:B------:R-:W-:Y:S05]  /*3f00*/  BSYNC B1 ;  /* 0x0000000000017941 */ /* 0x000fea0003800000 */
.L_x_54:
        /* <DEDUP_REMOVED lines=12> */
.L_x_57:
[----:B------:R-:W-:Y:S05]  /*3fd0*/  BSYNC B1 ;  /* 0x0000000000017941 */ /* 0x000fea0003800000 */
.L_x_56:
        /* <DEDUP_REMOVED lines=12> */
.L_x_59:
[----:B------:R-:W-:Y:S05]  /*40a0*/  BSYNC B1 ;  /* 0x0000000000017941 */ /* 0x000fea0003800000 */
.L_x_58:
        /* <DEDUP_REMOVED lines=12> */
.L_x_61:
[----:B------:R-:W-:Y:S05]  /*4170*/  BSYNC B1 ;  /* 0x0000000000017941 */ /* 0x000fea0003800000 */
.L_x_60:
        /* <DEDUP_REMOVED lines=12> */
.L_x_63:
[----:B------:R-:W-:Y:S05]  /*4240*/  BSYNC B1 ;  /* 0x0000000000017941 */ /* 0x000fea0003800000 */
.L_x_62:
        /* <DEDUP_REMOVED lines=12> */
.L_x_65:
[----:B------:R-:W-:Y:S05]  /*4310*/  BSYNC B1 ;  /* 0x0000000000017941 */ /* 0x000fea0003800000 */
.L_x_64:
        /* <DEDUP_REMOVED lines=12> */
.L_x_67:
[----:B------:R-:W-:Y:S05]  /*43e0*/  BSYNC B1 ;  /* 0x0000000000017941 */ /* 0x000fea0003800000 */
.L_x_66:
        /* <DEDUP_REMOVED lines=12> */
.L_x_69:
[----:B------:R-:W-:Y:S05]  /*44b0*/  BSYNC B1 ;  /* 0x0000000000017941 */ /* 0x000fea0003800000 */
.L_x_68:
        /* <DEDUP_REMOVED lines=12> */
.L_x_71:
[----:B------:R-:W-:Y:S05]  /*4580*/  BSYNC B1 ;  /* 0x0000000000017941 */ /* 0x000fea0003800000 */
.L_x_70:
        /* <DEDUP_REMOVED lines=12> */
.L_x_73:
[----:B------:R-:W-:Y:S05]  /*4650*/  BSYNC B1 ;  /* 0x0000000000017941 */ /* 0x000fea0003800000 */
.L_x_72:
        /* <DEDUP_REMOVED lines=12> */
.L_x_75:
[----:B------:R-:W-:Y:S05]  /*4720*/  BSYNC B1 ;  /* 0x0000000000017941 */ /* 0x000fea0003800000 */
.L_x_74:
        /* <DEDUP_REMOVED lines=12> */
.L_x_77:
[----:B------:R-:W-:Y:S05]  /*47f0*/  BSYNC B1 ;  /* 0x0000000000017941 */ /* 0x000fea0003800000 */
.L_x_76:
        /* <DEDUP_REMOVED lines=12> */
.L_x_79:
[----:B------:R-:W-:Y:S05]  /*48c0*/  BSYNC B1 ;  /* 0x0000000000017941 */ /* 0x000fea0003800000 */
.L_x_78:
        /* <DEDUP_REMOVED lines=12> */
.L_x_81:
[----:B------:R-:W-:Y:S05]  /*4990*/  BSYNC B1 ;  /* 0x0000000000017941 */ /* 0x000fea0003800000 */
.L_x_80:
        /* <DEDUP_REMOVED lines=12> */
.L_x_83:
[----:B------:R-:W-:Y:S05]  /*4a60*/  BSYNC B1 ;  /* 0x0000000000017941 */ /* 0x000fea0003800000 */
.L_x_82:
        /* <DEDUP_REMOVED lines=12> */
.L_x_85:
[----:B------:R-:W-:Y:S05]  /*4b30*/  BSYNC B1 ;  /* 0x0000000000017941 */ /* 0x000fea0003800000 */
.L_x_84:
        /* <DEDUP_REMOVED lines=12> */
.L_x_87:
[----:B------:R-:W-:Y:S05]  /*4c00*/  BSYNC B1 ;  /* 0x0000000000017941 */ /* 0x000fea0003800000 */
.L_x_86:
        /* <DEDUP_REMOVED lines=12> */
.L_x_89:
[----:B------:R-:W-:Y:S05]  /*4cd0*/  BSYNC B1 ;  /* 0x0000000000017941 */ /* 0x000fea0003800000 */
.L_x_88:
        /* <DEDUP_REMOVED lines=12> */
.L_x_91:
[----:B------:R-:W-:Y:S05]  /*4da0*/  BSYNC B1 ;  /* 0x0000000000017941 */ /* 0x000fea0003800000 */
.L_x_90:
        /* <DEDUP_REMOVED lines=12> */
.L_x_93:
[----:B------:R-:W-:Y:S05]  /*4e70*/  BSYNC B1 ;  /* 0x0000000000017941 */ /* 0x000fea0003800000 */
.L_x_92:
        /* <DEDUP_REMOVED lines=12> */
.L_x_95:
[----:B------:R-:W-:Y:S05]  /*4f40*/  BSYNC B1 ;  /* 0x0000000000017941 */ /* 0x000fea0003800000 */
.L_x_94:
        /* <DEDUP_REMOVED lines=12> */
.L_x_97:
[----:B------:R-:W-:Y:S05]  /*5010*/  BSYNC B1 ;  /* 0x0000000000017941 */ /* 0x000fea0003800000 */
.L_x_96:
        /* <DEDUP_REMOVED lines=12> */
.L_x_99:
[----:B------:R-:W-:Y:S05]  /*50e0*/  BSYNC B1 ;  /* 0x0000000000017941 */ /* 0x000fea0003800000 */
.L_x_98:
        /* <DEDUP_REMOVED lines=12> */
.L_x_101:
[----:B------:R-:W-:Y:S05]  /*51b0*/  BSYNC B1 ;  /* 0x0000000000017941 */ /* 0x000fea0003800000 */
.L_x_100:
        /* <DEDUP_REMOVED lines=12> */
.L_x_103:
[----:B------:R-:W-:Y:S05]  /*5280*/  BSYNC B1 ;  /* 0x0000000000017941 */ /* 0x000fea0003800000 */
.L_x_102:
        /* <DEDUP_REMOVED lines=12> */
.L_x_105:
[----:B------:R-:W-:Y:S05]  /*5350*/  BSYNC B1 ;  /* 0x0000000000017941 */ /* 0x000fea0003800000 */
.L_x_104:
        /* <DEDUP_REMOVED lines=12> */
.L_x_107:
[----:B------:R-:W-:Y:S05]  /*5420*/  BSYNC B1 ;  /* 0x0000000000017941 */ /* 0x000fea0003800000 */
.L_x_106:
        /* <DEDUP_REMOVED lines=12> */
.L_x_109:
[----:B------:R-:W-:Y:S05]  /*54f0*/  BSYNC B1 ;  /* 0x0000000000017941 */ /* 0x000fea0003800000 */
.L_x_108:
        /* <DEDUP_REMOVED lines=12> */
.L_x_111:
[----:B------:R-:W-:Y:S05]  /*55c0*/  BSYNC B1 ;  /* 0x0000000000017941 */ /* 0x000fea0003800000 */
.L_x_110:
        /* <DEDUP_REMOVED lines=12> */
.L_x_113:
[----:B------:R-:W-:Y:S05]  /*5690*/  BSYNC B1 ;  /* 0x0000000000017941 */ /* 0x000fea0003800000 */
.L_x_112:
        /* <DEDUP_REMOVED lines=12> */
.L_x_115:
[----:B------:R-:W-:Y:S05]  /*5760*/  BSYNC B1 ;  /* 0x0000000000017941 */ /* 0x000fea0003800000 */
.L_x_114:
        /* <DEDUP_REMOVED lines=12> */
.L_x_117:
[----:B------:R-:W-:Y:S05]  /*5830*/  BSYNC B1 ;  /* 0x0000000000017941 */ /* 0x000fea0003800000 */
.L_x_116:
        /* <DEDUP_REMOVED lines=12> */
.L_x_119:
[----:B------:R-:W-:Y:S05]  /*5900*/  BSYNC B1 ;  /* 0x0000000000017941 */ /* 0x000fea0003800000 */
.L_x_118:
        /* <DEDUP_REMOVED lines=12> */
.L_x_121:
[----:B------:R-:W-:Y:S05]  /*59d0*/  BSYNC B1 ;  /* 0x0000000000017941 */ /* 0x000fea0003800000 */
.L_x_120:
        /* <DEDUP_REMOVED lines=12> */
.L_x_123:
[----:B------:R-:W-:Y:S05]  /*5aa0*/  BSYNC B1 ;  /* 0x0000000000017941 */ /* 0x000fea0003800000 */
.L_x_122:
        /* <DEDUP_REMOVED lines=12> */
.L_x_125:
[----:B------:R-:W-:Y:S05]  /*5b70*/  BSYNC B1 ;  /* 0x0000000000017941 */ /* 0x000fea0003800000 */
.L_x_124:
        /* <DEDUP_REMOVED lines=12> */
.L_x_127:
[----:B------:R-:W-:Y:S05]  /*5c40*/  BSYNC B1 ;  /* 0x0000000000017941 */ /* 0x000fea0003800000 */
.L_x_126:
        /* <DEDUP_REMOVED lines=12> */
.L_x_129:
[----:B------:R-:W-:Y:S05]  /*5d10*/  BSYNC B1 ;  /* 0x0000000000017941 */ /* 0x000fea0003800000 */
.L_x_128:
        /* <DEDUP_REMOVED lines=12> */
.L_x_131:
[----:B------:R-:W-:Y:S05]  /*5de0*/  BSYNC B1 ;  /* 0x0000000000017941 */ /* 0x000fea0003800000 */
.L_x_130:
        /* <DEDUP_REMOVED lines=12> */
.L_x_133:
[----:B------:R-:W-:Y:S05]  /*5eb0*/  BSYNC B1 ;  /* 0x0000000000017941 */ /* 0x000fea0003800000 */
.L_x_132:
        /* <DEDUP_REMOVED lines=12> */
.L_x_135:
[----:B------:R-:W-:Y:S05]  /*5f80*/  BSYNC B1 ;  /* 0x0000000000017941 */ /* 0x000fea0003800000 */
.L_x_134:
        /* <DEDUP_REMOVED lines=12> */
.L_x_137:
[----:B------:R-:W-:Y:S05]  /*6050*/  BSYNC B1 ;  /* 0x0000000000017941 */ /* 0x000fea0003800000 */
.L_x_136:
        /* <DEDUP_REMOVED lines=12> */
.L_x_139:
[----:B------:R-:W-:Y:S05]  /*6120*/  BSYNC B1 ;  /* 0x0000000000017941 */ /* 0x000fea0003800000 */
.L_x_138:
        /* <DEDUP_REMOVED lines=12> */
.L_x_141:
[----:B------:R-:W-:Y:S05]  /*61f0*/  BSYNC B1 ;  /* 0x0000000000017941 */ /* 0x000fea0003800000 */
.L_x_140:
        /* <DEDUP_REMOVED lines=12> */
.L_x_143:
[----:B------:R-:W-:Y:S05]  /*62c0*/  BSYNC B1 ;  /* 0x0000000000017941 */ /* 0x000fea0003800000 */
.L_x_142:
        /* <DEDUP_REMOVED lines=12> */
.L_x_145:
[----:B------:R-:W-:Y:S05]  /*6390*/  BSYNC B1 ;  /* 0x0000000000017941 */ /* 0x000fea0003800000 */
.L_x_144:
        /* <DEDUP_REMOVED lines=12> */
.L_x_147:
[----:B------:R-:W-:Y:S05]  /*6460*/  BSYNC B1 ;  /* 0x0000000000017941 */ /* 0x000fea0003800000 */
.L_x_146:
        /* <DEDUP_REMOVED lines=12> */
.L_x_149:
[----:B------:R-:W-:Y:S05]  /*6530*/  BSYNC B1 ;  /* 0x0000000000017941 */ /* 0x000fea0003800000 */
.L_x_148:
        /* <DEDUP_REMOVED lines=12> */
.L_x_151:
[----:B------:R-:W-:Y:S05]  /*6600*/  BSYNC B1 ;  /* 0x0000000000017941 */ /* 0x000fea0003800000 */
.L_x_150:
        /* <DEDUP_REMOVED lines=12> */
.L_x_153:
[----:B------:R-:W-:Y:S05]  /*66d0*/  BSYNC B1 ;  /* 0x0000000000017941 */ /* 0x000fea0003800000 */
.L_x_152:
        /* <DEDUP_REMOVED lines=12> */
.L_x_155:
[----:B------:R-:W-:Y:S05]  /*67a0*/  BSYNC B1 ;  /* 0x0000000000017941 */ /* 0x000fea0003800000 */
.L_x_154:
        /* <DEDUP_REMOVED lines=12> */
.L_x_157:
[----:B------:R-:W-:Y:S05]  /*6870*/  BSYNC B1 ;  /* 0x0000000000017941 */ /* 0x000fea0003800000 */
.L_x_156:
        /* <DEDUP_REMOVED lines=12> */
.L_x_159:
[----:B------:R-:W-:Y:S05]  /*6940*/  BSYNC B1 ;  /* 0x0000000000017941 */ /* 0x000fea0003800000 */
.L_x_158:
        /* <DEDUP_REMOVED lines=12> */
.L_x_161:
[----:B------:R-:W-:Y:S05]  /*6a10*/  BSYNC B1 ;  /* 0x0000000000017941 */ /* 0x000fea0003800000 */
.L_x_160:
        /* <DEDUP_REMOVED lines=12> */
.L_x_163:
[----:B------:R-:W-:Y:S05]  /*6ae0*/  BSYNC B1 ;  /* 0x0000000000017941 */ /* 0x000fea0003800000 */
.L_x_162:
        /* <DEDUP_REMOVED lines=12> */
.L_x_165:
[----:B------:R-:W-:Y:S05]  /*6bb0*/  BSYNC B1 ;  /* 0x0000000000017941 */ /* 0x000fea0003800000 */
.L_x_164:
[----:B-----5:R-:W-:Y:S01]  /*6bc0*/  LOP3.LUT R26, R26, 0xff, RZ, 0xc0, !PT ;  /* 0x000000ff1a1a7812 */ /* 0x020fe200078ec0ff */
[----:B------:R-:W-:Y:S01]  /*6bd0*/  BSSY B1, `(.L_x_166) ;  /* 0x000000b000017945 */ /* 0x000fe20003800000 */
[----:B------:R-:W-:Y:S02]  /*6be0*/  ISETP.LT.OR P0, PT, R6, 0x7a, !P0 ;  /* 0x0000007a0600780c */ /* 0x000fe40004701670 */
[----:B------:R-:W-:-:S05]  /*6bf0*/  F2FP.F16.E5M2.UNPACK_B R26, R26 ;  /* 0x0000001aff1a723e */ /* 0x000fca00020004ff */
[----:B------:R-:W-:-:S05]  /*6c00*/  HADD2.F32 R26, -RZ, R26.H0_H0 ;  /* 0x2000001aff1a7230 */ /* 0x000fca0000004100 */
[----:B------:R-:W-:-:S04]  /*6c10*/  FMUL R26, R26, R15 ;  /* 0x0000000f1a1a7220 */ /* 0x000fc80000400000 */
[----:B------:R-:W-:Y:S01]  /*6c20*/  FFMA R26, R23, R14, R26 ;  /* 0x0000000e171a7223 */ /* 0x000fe2000000001a */
[----:B------:R-:W-:-:S04]  /*6c30*/  PRMT R23, RZ, 0x7610, R23 ;  /* 0x00007610ff177816 */ /* 0x000fc80000000017 */
[----:B----4-:R-:W-:-:S05]  /*6c40*/  F2FP.SATFINITE.E5M2.F32.PACK_AB_MERGE_C R27, RZ, R26, RZ ;  /* 0x0000001aff1b723e */ /* 0x010fca00048060ff */
[----:B------:R4:W-:Y:S01]  /*6c50*/  @!P4 STG.E.U8 desc[UR20][R20.64+0x78], R27 ;  /* 0x0000781b1400c986 */ /* 0x0009e2000c101114 */
[----:B------:R-:W-:Y:S05]  /*6c60*/  @P0 BRA `(.L_x_167) ;  /* 0x0000000000040947 */ /* 0x000fea0003800000 */
[----:B------:R0:W5:Y:S02]  /*6c70*/  LDG.E.U8 R23, desc[UR20][R4.64+0x79] ;  /* 0x0000791404177981 */ /* 0x000164000c1e1100 */
.L_x_167:
[----:B------:R-:W-:Y:S05]  /*6c80*/  BSYNC B1 ;  /* 0x0000000000017941 */ /* 0x000fea0003800000 */
.L_x_166:
[----:B-----5:R-:W-:Y:S01]  /*6c90*/  LOP3.LUT R23, R23, 0xff, RZ, 0xc0, !PT ;  /* 0x000000ff17177812 */ /* 0x020fe200078ec0ff */
[----:B------:R-:W-:Y:S01]  /*6ca0*/  BSSY B1, `(.L_x_168) ;  /* 0x000000b000017945 */ /* 0x000fe20003800000 */
[----:B------:R-:W-:Y:S02]  /*6cb0*/  ISETP.LT.OR P3, PT, R6, 0x79, !P1 ;  /* 0x000000790600780c */ /* 0x000fe40004f61670 */
[----:B------:R-:W-:-:S05]  /*6cc0*/  F2FP.F16.E5M2.UNPACK_B R23, R23 ;  /* 0x00000017ff17723e */ /* 0x000fca00020004ff */
[----:B0-2---:R-:W-:-:S05]  /*6cd0*/  HADD2.F32 R4, -RZ, R23.H0_H0 ;  /* 0x20000017ff047230 */ /* 0x005fca0000004100 */
[----:B------:R-:W-:Y:S01]  /*6ce0*/  FMUL R5, R4, R15 ;  /* 0x0000000f04057220 */ /* 0x000fe20000400000 */
[----:B------:R-:W-:-:S03]  /*6cf0*/  PRMT R4, RZ, 0x7610, R4 ;  /* 0x00007610ff047816 */ /* 0x000fc60000000004 */
[----:B------:R-:W-:-:S05]  /*6d00*/  FFMA R5, R22, R14, R5 ;  /* 0x0000000e16057223 */ /* 0x000fca0000000005 */
[----:B------:R-:W-:-:S05]  /*6d10*/  F2FP.SATFINITE.E5M2.F32.PACK_AB_MERGE_C R5, RZ, R5, RZ ;  /* 0x00000005ff05723e */ /* 0x000fca00048060ff */
[----:B------:R0:W-:Y:S01]  /*6d20*/  @!P0 STG.E.U8 desc[UR20][R20.64+0x79], R5 ;  /* 0x0000790514008986 */ /* 0x0001e2000c101114 */
[----:B------:R-:W-:Y:S05]  /*6d30*/  @P3 BRA `(.L_x_169) ;  /* 0x0000000000043947 */ /* 0x000fea0003800000 */
[----:B------:R2:W5:Y:S02]  /*6d40*/  LDG.E.U8 R4, desc[UR20][R24.64+0x78] ;  /* 0x0000781418047981 */ /* 0x000564000c1e1100 */
.L_x_169:
[----:B------:R-:W-:Y:S05]  /*6d50*/  BSYNC B1 ;  /* 0x0000000000017941 */ /* 0x000fea0003800000 */
.L_x_168:
[----:B-----5:R-:W-:Y:S01]  /*6d60*/  LOP3.LUT R4, R4, 0xff, RZ, 0xc0, !PT ;  /* 0x000000ff04047812 */ /* 0x020fe200078ec0ff */
[----:B------:R-:W-:Y:S01]  /*6d70*/  BSSY B1, `(.L_x_170) ;  /* 0x000000b000017945 */ /* 0x000fe20003800000 */
[----:B------:R-:W-:Y:S02]  /*6d80*/  ISETP.LT.OR P1, PT, R6, 0x7a, !P1 ;  /* 0x0000007a0600780c */ /* 0x000fe40004f21670 */
[----:B------:R-:W-:-:S05]  /*6d90*/  F2FP.F16.E5M2.UNPACK_B R4, R4 ;  /* 0x00000004ff04723e */ /* 0x000fca00020004ff */
[----:B------:R-:W-:-:S05]  /*6da0*/  HADD2.F32 R4, -RZ, R4.H0_H0 ;  /* 0x20000004ff047230 */ /* 0x000fca0000004100 */
[----:B------:R-:W-:-:S04]  /*6db0*/  FMUL R4, R4, R15 ;  /* 0x0000000f04047220 */ /* 0x000fc80000400000 */
[----:B------:R-:W-:-:S05]  /*6dc0*/  FFMA R4, R89, R14, R4 ;  /* 0x0000000e59047223 */ /* 0x000fca0000000004 */
[----:B0-----:R-:W-:Y:S02]  /*6dd0*/  F2FP.SATFINITE.E5M2.F32.PACK_AB_MERGE_C R5, RZ, R4, RZ ;  /* 0x00000004ff05723e */ /* 0x001fe400048060ff */
[----:B------:R-:W-:-:S03]  /*6de0*/  PRMT R4, RZ, 0x7610, R4 ;  /* 0x00007610ff047816 */ /* 0x000fc60000000004 */
[----:B------:R0:W-:Y:S01]  /*6df0*/  @!P3 STG.E.U8 desc[UR20][R18.64+0x78], R5 ;  /* 0x000078051200b986 */ /* 0x0001e2000c101114 */
[----:B------:R-:W-:Y:S05]  /*6e00*/  @P1 BRA `(.L_x_171) ;  /* 0x0000000000041947 */ /* 0x000fea0003800000 */
[----:B------:R0:W5:Y:S02]  /*6e10*/  LDG.E.U8 R4, desc[UR20][R24.64+0x79] ;  /* 0x0000791418047981 */ /* 0x000164000c1e1100 */
.L_x_171:
[----:B------:R-:W-:Y:S05]  /*6e20*/  BSYNC B1 ;  /* 0x0000000000017941 */ /* 0x000fea0003800000 */
.L_x_170:
[----:B------:R-:W-:Y:S05]  /*6e30*/  @P1 BRA `(.L_x_172) ;  /* 0x0000001000281947 */ /* 0x000fea0003800000 */
[----:B-----5:R-:W-:-:S04]  /*6e40*/  LOP3.LUT R4, R4, 0xff, RZ, 0xc0, !PT ;  /* 0x000000ff04047812 */ /* 0x020fc800078ec0ff */
[----:B------:R-:W-:-:S05]  /*6e50*/  F2FP.F16.E5M2.UNPACK_B R4, R4 ;  /* 0x00000004ff04723e */ /* 0x000fca00020004ff */
[----:B------:R-:W-:-:S05]  /*6e60*/  HADD2.F32 R4, -RZ, R4.H0_H0 ;  /* 0x20000004ff047230 */ /* 0x000fca0000004100 */
[----:B0-----:R-:W-:-:S04]  /*6e70*/  FMUL R5, R4, R15 ;  /* 0x0000000f04057220 */ /* 0x001fc80000400000 */
[----:B------:R-:W-:-:S05]  /*6e80*/  FFMA R5, R88, R14, R5 ;  /* 0x0000000e58057223 */ /* 0x000fca0000000005 */
[----:B------:R-:W-:-:S05]  /*6e90*/  F2FP.SATFINITE.E5M2.F32.PACK_AB_MERGE_C R5, RZ, R5, RZ ;  /* 0x00000005ff05723e */ /* 0x000fca00048060ff */
[----:B------:R0:W-:Y:S01]  /*6ea0*/  STG.E.U8 desc[UR20][R18.64+0x79], R5 ;  /* 0x0000790512007986 */ /* 0x0001e2000c101114 */
[----:B------:R-:W-:Y:S05]  /*6eb0*/  BRA `(.L_x_172) ;  /* 0x0000001000087947 */ /* 0x000fea0003800000 */
.L_x_43:
[----:B------:R-:W-:Y:S01]  /*6ec0*/  ISETP.GE.AND P1, PT, R30, 0x1, PT ;  /* 0x000000011e00780c */ /* 0x000fe20003f26270 */
[-C--:B--2---:R-:W-:Y:S01]  /*6ed0*/  FMUL R151, R151, R14.reuse ;  /* 0x0000000e97977220 */ /* 0x084fe20000400000 */
[-C--:B------:R-:W-:Y:S01]  /*6ee0*/  FMUL R146, R146, R14.reuse ;  /* 0x0000000e92927220 */ /* 0x080fe20000400000 */
[----:B------:R-:W-:Y:S01]  /*6ef0*/  ISETP.GE.AND P0, PT, R30, 0x9, PT ;  /* 0x000000091e00780c */ /* 0x000fe20003f06270 */
[-C--:B------:R-:W-:Y:S01]  /*6f00*/  FMUL R149, R149, R14.reuse ;  /* 0x0000000e95957220 */ /* 0x080fe20000400000 */
[----:B------:R-:W-:Y:S01]  /*6f10*/  ISETP.LT.OR P4, PT, R6, 0x1, !P1 ;  /* 0x000000010600780c */ /* 0x000fe20004f81670 */
[-C--:B------:R-:W-:Y:S01]  /*6f20*/  FMUL R144, R144, R14.reuse ;  /* 0x0000000e90907220 */ /* 0x080fe20000400000 */
[----:B------:R-:W-:Y:S01]  /*6f30*/  ISETP.LT.OR P5, PT, R6, 0x2, !P1 ;  /* 0x000000020600780c */ /* 0x000fe20004fa1670 */
[-C--:B------:R-:W-:Y:S01]  /*6f40*/  FMUL R147, R147, R14.reuse ;  /* 0x0000000e93937220 */ /* 0x080fe20000400000 */
[----:B------:R-:W-:Y:S01]  /*6f50*/  F2FP.SATFINITE.E5M2.F32.PACK_AB_MERGE_C R151, RZ, R151, RZ ;  /* 0x00000097ff97723e */ /* 0x000fe200048060ff */
[----:B------:R-:W-:Y:S01]  /*6f60*/  FMUL R142, R142, R14 ;  /* 0x0000000e8e8e7220 */ /* 0x000fe20000400000 */
[----:B------:R-:W-:Y:S01]  /*6f70*/  F2FP.SATFINITE.E5M2.F32.PACK_AB_MERGE_C R5, RZ, R146, RZ ;  /* 0x00000092ff05723e */ /* 0x000fe200048060ff */
[-C--:B------:R-:W-:Y:S01]  /*6f80*/  FMUL R145, R145, R14.reuse ;  /* 0x0000000e91917220 */ /* 0x080fe20000400000 */
[----:B------:R-:W-:Y:S01]  /*6f90*/  ISETP.LT.OR P3, PT, R6, 0x1, !P0 ;  /* 0x000000010600780c */ /* 0x000fe20004761670 */
[-C--:B------:R-:W-:Y:S01]  /*6fa0*/  FMUL R140, R140, R14.reuse ;  /* 0x0000000e8c8c7220 */ /* 0x080fe20000400000 */
[C---:B------:R-:W-:Y:S01]  /*6fb0*/  ISETP.LT.OR P6, PT, R6.reuse, 0xa, !P1 ;  /* 0x0000000a0600780c */ /* 0x040fe20004fc1670 */
[-C--:B------:R-:W-:Y:S01]  /*6fc0*/  FMUL R143, R143, R14.reuse ;  /* 0x0000000e8f8f7220 */ /* 0x080fe20000400000 */
[----:B------:R-:W-:Y:S01]  /*6fd0*/  F2FP.SATFINITE.E5M2.F32.PACK_AB_MERGE_C R149, RZ, R149, RZ ;  /* 0x00000095ff95723e */ /* 0x000fe200048060ff */
[----:B------:R-:W-:Y:S01]  /*6fe0*/  @!P4 STG.E.U8 desc[UR20][R20.64], R151 ;  /* 0x000000971400c986 */ /* 0x000fe2000c101114 */
[----:B------:R-:W-:Y:S01]  /*6ff0*/  ISETP.LT.OR P4, PT, R6, 0x2, !P0 ;  /* 0x000000020600780c */ /* 0x000fe20004781670 */
[----:B------:R-:W-:Y:S01]  /*7000*/  FMUL R138, R138, R14 ;  /* 0x0000000e8a8a7220 */ /* 0x000fe20000400000 */
[----:B------:R-:W-:Y:S01]  /*7010*/  F2FP.SATFINITE.E5M2.F32.PACK_AB_MERGE_C R25, RZ, R144, RZ ;  /* 0x00000090ff19723e */ /* 0x000fe200048060ff */
[----:B------:R0:W-:Y:S01]  /*7020*/  @!P5 STG.E.U8 desc[UR20][R20.64+0x1], R5 ;  /* 0x000001051400d986 */ /* 0x0001e2000c101114 */
[C---:B------:R-:W-:Y:S01]  /*7030*/  ISETP.LT.OR P5, PT, R6.reuse, 0x9, !P1 ;  /* 0x000000090600780c */ /* 0x040fe20004fa1670 */
[-C--:B------:R-:W-:Y:S01]  /*7040*/  FMUL R141, R141, R14.reuse ;  /* 0x0000000e8d8d7220 */ /* 0x080fe20000400000 */
[----:B------:R-:W-:Y:S01]  /*7050*/  F2FP.SATFINITE.E5M2.F32.PACK_AB_MERGE_C R147, RZ, R147, RZ ;  /* 0x00000093ff93723e */ /* 0x000fe200048060ff */
[----:B------:R-:W-:Y:S01]  /*7060*/  @!P3 STG.E.U8 desc[UR20][R18.64], R149 ;  /* 0x000000951200b986 */ /* 0x000fe2000c101114 */
[----:B------:R-:W-:Y:S01]  /*7070*/  ISETP.LT.OR P3, PT, R6, 0x9, !P0 ;  /* 0x000000090600780c */ /* 0x000fe20004761670 */
[-C--:B------:R-:W-:Y:S01]  /*7080*/  FMUL R136, R136, R14.reuse ;  /* 0x0000000e88887220 */ /* 0x080fe20000400000 */
[----:B------:R-:W-:Y:S01]  /*7090*/  F2FP.SATFINITE.E5M2.F32.PACK_AB_MERGE_C R145, RZ, R145, RZ ;  /* 0x00000091ff91723e */ /* 0x000fe200048060ff */
[-C--:B------:R-:W-:Y:S01]  /*70a0*/  FMUL R139, R139, R14.reuse ;  /* 0x0000000e8b8b7220 */ /* 0x080fe20000400000 */
[----:B------:R-:W-:Y:S01]  /*70b0*/  F2FP.SATFINITE.E5M2.F32.PACK_AB_MERGE_C R143, RZ, R143, RZ ;  /* 0x0000008fff8f723e */ /* 0x000fe200048060ff */
[----:B------:R1:W-:Y:S01]  /*70c0*/  @!P4 STG.E.U8 desc[UR20][R18.64+0x1], R25 ;  /* 0x000001191200c986 */ /* 0x0003e2000c101114 */
[----:B------:R-:W-:Y:S01]  /*70d0*/  ISETP.LT.OR P4, PT, R6, 0xa, !P0 ;  /* 0x0000000a0600780c */ /* 0x000fe20004781670 */
[----:B------:R-:W-:Y:S01]  /*70e0*/  FMUL R134, R134, R14 ;  /* 0x0000000e86867220 */ /* 0x000fe20000400000 */
[----:B0-----:R-:W-:Y:S01]  /*70f0*/  F2FP.SATFINITE.E5M2.F32.PACK_AB_MERGE_C R5, RZ, R142, RZ ;  /* 0x0000008eff05723e */ /* 0x001fe200048060ff */
[----:B------:R-:W-:Y:S01]  /*7100*/  @!P5 STG.E.U8 desc[UR20][R20.64+0x8], R147 ;  /* 0x000008931400d986 */ /* 0x000fe2000c101114 */
[C---:B------:R-:W-:Y:S01]  /*7110*/  ISETP.LT.OR P5, PT, R6.reuse, 0x11, !P1 ;  /* 0x000000110600780c */ /* 0x040fe20004fa1670 */
[-C--:B------:R-:W-:Y:S01]  /*7120*/  FMUL R137, R137, R14.reuse ;  /* 0x0000000e89897220 */ /* 0x080fe20000400000 */
[----:B------:R-:W-:Y:S01]  /*7130*/  F2FP.SATFINITE.E5M2.F32.PACK_AB_MERGE_C R141, RZ, R141, RZ ;  /* 0x0000008dff8d723e */ /* 0x000fe200048060ff */
[----:B------:R0:W-:Y:S01]  /*7140*/  @!P6 STG.E.U8 desc[UR20][R20.64+0x9], R5 ;  /* 0x000009051400e986 */ /* 0x0001e2000c101114 */
[----:B------:R-:W-:Y:S01]  /*7150*/  ISETP.LT.OR P6, PT, R6, 0x12, !P1 ;  /* 0x000000120600780c */ /* 0x000fe20004fc1670 */
[----:B------:R-:W-:Y:S01]  /*7160*/  FMUL R132, R132, R14 ;  /* 0x0000000e84847220 */ /* 0x000fe20000400000 */
[----:B------:R-:W-:Y:S01]  /*7170*/  F2FP.SATFINITE.E5M2.F32.PACK_AB_MERGE_C R139, RZ, R139, RZ ;  /* 0x0000008bff8b723e */ /* 0x000fe200048060ff */
[----:B------:R-:W-:Y:S01]  /*7180*/  @!P3 STG.E.U8 desc[UR20][R18.64+0x8], R145 ;  /* 0x000008911200b986 */ /* 0x000fe2000c101114 */
[----:B-1----:R-:W-:Y:S01]  /*7190*/  F2FP.SATFINITE.E5M2.F32.PACK_AB_MERGE_C R25, RZ, R140, RZ ;  /* 0x0000008cff19723e */ /* 0x002fe200048060ff */
[-C--:B------:R-:W-:Y:S01]  /*71a0*/  FMUL R135, R135, R14.reuse ;  /* 0x0000000e87877220 */ /* 0x080fe20000400000 */
[----:B------:R-:W-:Y:S01]  /*71b0*/  ISETP.LT.OR P3, PT, R6, 0x11, !P0 ;  /* 0x000000110600780c */ /* 0x000fe20004761670 */
[-C--:B------:R-:W-:Y:S01]  /*71c0*/  FMUL R130, R130, R14.reuse ;  /* 0x0000000e82827220 */ /* 0x080fe20000400000 */
[----:B------:R-:W-:Y:S01]  /*71d0*/  F2FP.SATFINITE.E5M2.F32.PACK_AB_MERGE_C R137, RZ, R137, RZ ;  /* 0x00000089ff89723e */ /* 0x000fe200048060ff */
[----:B------:R1:W-:Y:S01]  /*71e0*/  @!P4 STG.E.U8 desc[UR20][R18.64+0x9], R25 ;  /* 0x000009191200c986 */ /* 0x0003e2000c101114 */
[C---:B------:R-:W-:Y:S01]  /*71f0*/  ISETP.LT.OR P4, PT, R6.reuse, 0x12, !P0 ;  /* 0x000000120600780c */ /* 0x040fe20004781670 */
[----:B------:R-:W-:Y:S01]  /*7200*/  FMUL R133, R133, R14 ;  /* 0x0000000e85857220 */ /* 0x000fe20000400000 */
[----:B0-----:R-:W-:Y:S01]  /*7210*/  F2FP.SATFINITE.E5M2.F32.PACK_AB_MERGE_C R5, RZ, R138, RZ ;  /* 0x0000008aff05723e */ /* 0x001fe200048060ff */
[----:B------:R-:W-:Y:S01]  /*7220*/  @!P5 STG.E.U8 desc[UR20][R20.64+0x10], R143 ;  /* 0x0000108f1400d986 */ /* 0x000fe2000c101114 */
[----:B------:R-:W-:Y:S01]  /*7230*/  ISETP.LT.OR P5, PT, R6, 0x19, !P1 ;  /* 0x000000190600780c */ /* 0x000fe20004fa1670 */
[-C--:B------:R-:W-:Y:S01]  /*7240*/  FMUL R128, R128, R14.reuse ;  /* 0x0000000e80807220 */ /* 0x080fe20000400000 */
[----:B------:R-:W-:Y:S01]  /*7250*/  F2FP.SATFINITE.E5M2.F32.PACK_AB_MERGE_C R135, RZ, R135, RZ ;  /* 0x00000087ff87723e */ /* 0x000fe200048060ff */
[----:B------:R0:W-:Y:S01]  /*7260*/  @!P6 STG.E.U8 desc[UR20][R20.64+0x11], R5 ;  /* 0x000011051400e986 */ /* 0x0001e2000c101114 */
[----:B------:R-:W-:Y:S01]  /*7270*/  ISETP.LT.OR P6, PT, R6, 0x1a, !P1 ;  /* 0x0000001a0600780c */ /* 0x000fe20004fc1670 */
[-C--:B------:R-:W-:Y:S01]  /*7280*/  FMUL R131, R131, R14.reuse ;  /* 0x0000000e83837220 */ /* 0x080fe20000400000 */
[----:B------:R-:W-:Y:S01]  /*7290*/  FMUL R126, R126, R14 ;  /* 0x0000000e7e7e7220 */ /* 0x000fe20000400000 */
[----:B-1----:R-:W-:Y:S01]  /*72a0*/  F2FP.SATFINITE.E5M2.F32.PACK_AB_MERGE_C R25, RZ, R136, RZ ;  /* 0x00000088ff19723e */ /* 0x002fe200048060ff */
[----:B------:R-:W-:Y:S01]  /*72b0*/  @!P3 STG.E.U8 desc[UR20][R18.64+0x10], R141 ;  /* 0x0000108d1200b986 */ /* 0x000fe2000c101114 */
[C---:B------:R-:W-:Y:S01]  /*72c0*/  ISETP.LT.OR P3, PT, R6.reuse, 0x19, !P0 ;  /* 0x000000190600780c */ /* 0x040fe20004761670 */
        /* <DEDUP_REMOVED lines=37> */
[-C--:B------:R-:W-:Y:S01]  /*7520*/  FMUL R114, R114, R14.reuse ;  /* 0x0000000e72727220 */ /* 0x080fe20000400000 */
        /* <DEDUP_REMOVED lines=81> */
[C---:B------:R-:W-:Y:S01]  /*7a40*/  ISETP.LT.OR P6, PT, R6.reuse, 0x52, !P1 ;  /* 0x000000520600780c */ /* 0x040fe20004fc1670 */
        /* <DEDUP_REMOVED lines=22> */
[----:B------:R-:W-:-:S02]  /*7bb0*/  ISETP.LT.OR P3, PT, R6, 0x59, !P0 ;  /* 0x000000590600780c */ /* 0x000fc40004761670 */
[----:B------:R-:W-:Y:S01]  /*7bc0*/  F2FP.SATFINITE.E5M2.F32.PACK_AB_MERGE_C R93, RZ, R93, RZ ;  /* 0x0000005dff5d723e */ /* 0x000fe200048060ff */
[----:B------:R1:W-:Y:S01]  /*7bd0*/  @!P4 STG.E.U8 desc[UR20][R18.64+0x51], R25 ;  /* 0x000051191200c986 */ /* 0x0003e2000c101114 */
[C---:B------:R-:W-:Y:S02]  /*7be0*/  ISETP.LT.OR P4, PT, R6.reuse, 0x5a, !P0 ;  /* 0x0000005a0600780c */ /* 0x040fe40004781670 */
[----:B0-----:R-:W-:Y:S01]  /*7bf0*/  F2FP.SATFINITE.E5M2.F32.PACK_AB_MERGE_C R5, RZ, R102, RZ ;  /* 0x00000066ff05723e */ /* 0x001fe200048060ff */
[----:B------:R-:W-:Y:S01]  /*7c00*/  @!P5 STG.E.U8 desc[UR20][R20.64+0x58], R107 ;  /* 0x0000586b1400d986 */ /* 0x000fe2000c101114 */
[C---:B------:R-:W-:Y:S02]  /*7c10*/  ISETP.LT.OR P5, PT, R6.reuse, 0x61, !P1 ;  /* 0x000000610600780c */ /* 0x040fe40004fa1670 */
[----:B------:R-:W-:Y:S01]  /*7c20*/  F2FP.SATFINITE.E5M2.F32.PACK_AB_MERGE_C R23, RZ, R23, RZ ;  /* 0x00000017ff17723e */ /* 0x000fe200048060ff */
[----:B------:R0:W-:Y:S01]  /*7c30*/  @!P6 STG.E.U8 desc[UR20][R20.64+0x59], R5 ;  /* 0x000059051400e986 */ /* 0x0001e2000c101114 */
[----:B------:R-:W-:-:S02]  /*7c40*/  ISETP.LT.OR P6, PT, R6, 0x62, !P1 ;  /* 0x000000620600780c */ /* 0x000fc40004fc1670 */
[----:B------:R-:W-:Y:S01]  /*7c50*/  F2FP.SATFINITE.E5M2.F32.PACK_AB_MERGE_C R89, RZ, R89, RZ ;  /* 0x00000059ff59723e */ /* 0x000fe200048060ff */
[----:B------:R-:W-:Y:S01]  /*7c60*/  @!P3 STG.E.U8 desc[UR20][R18.64+0x58], R105 ;  /* 0x000058691200b986 */ /* 0x000fe2000c101114 */
[----:B-1----:R-:W-:Y:S02]  /*7c70*/  F2FP.SATFINITE.E5M2.F32.PACK_AB_MERGE_C R25, RZ, R100, RZ ;  /* 0x00000064ff19723e */ /* 0x002fe400048060ff */
[C---:B------:R-:W-:Y:S02]  /*7c80*/  ISETP.LT.OR P3, PT, R6.reuse, 0x61, !P0 ;  /* 0x000000610600780c */ /* 0x040fe40004761670 */
[----:B------:R-:W-:Y:S01]  /*7c90*/  F2FP.SATFINITE.E5M2.F32.PACK_AB_MERGE_C R27, RZ, R88, RZ ;  /* 0x00000058ff1b723e */ /* 0x000fe200048060ff */
[----:B------:R1:W-:Y:S01]  /*7ca0*/  @!P4 STG.E.U8 desc[UR20][R18.64+0x59], R25 ;  /* 0x000059191200c986 */ /* 0x0003e2000c101114 */
[C---:B------:R-:W-:Y:S02]  /*7cb0*/  ISETP.LT.OR P4, PT, R6.reuse, 0x62, !P0 ;  /* 0x000000620600780c */ /* 0x040fe40004781670 */
[----:B0-----:R-:W-:Y:S01]  /*7cc0*/  F2FP.SATFINITE.E5M2.F32.PACK_AB_MERGE_C R5, RZ, R98, RZ ;  /* 0x00000062ff05723e */ /* 0x001fe200048060ff */
[----:B------:R-:W-:Y:S01]  /*7cd0*/  @!P5 STG.E.U8 desc[UR20][R20.64+0x60], R101 ;  /* 0x000060651400d986 */ /* 0x000fe2000c101114 */
[----:B------:R-:W-:-:S03]  /*7ce0*/  ISETP.LT.OR P5, PT, R6, 0x69, !P1 ;  /* 0x000000690600780c */ /* 0x000fc60004fa1670 */
[----:B------:R0:W-:Y:S01]  /*7cf0*/  @!P6 STG.E.U8 desc[UR20][R20.64+0x61], R5 ;  /* 0x000061051400e986 */ /* 0x0001e2000c101114 */
[C---:B------:R-:W-:Y:S02]  /*7d00*/  ISETP.LT.OR P6, PT, R6.reuse, 0x6a, !P1 ;  /* 0x0000006a0600780c */ /* 0x040fe40004fc1670 */
[----:B-1----:R-:W-:Y:S01]  /*7d10*/  F2FP.SATFINITE.E5M2.F32.PACK_AB_MERGE_C R25, RZ, R96, RZ ;  /* 0x00000060ff19723e */ /* 0x002fe200048060ff */
[----:B------:R-:W-:Y:S01]  /*7d20*/  @!P3 STG.E.U8 desc[UR20][R18.64+0x60], R103 ;  /* 0x000060671200b986 */ /* 0x000fe2000c101114 */
[----:B------:R-:W-:-:S03]  /*7d30*/  ISETP.LT.OR P3, PT, R6, 0x69, !P0 ;  /* 0x000000690600780c */ /* 0x000fc60004761670 */
        /* <DEDUP_REMOVED lines=12> */
[C---:B------:R-:W-:Y:S01]  /*7e00*/  ISETP.LT.OR P1, PT, R6.reuse, 0x7a, !P1 ;  /* 0x0000007a0600780c */ /* 0x040fe20004f21670 */
[----:B------:R2:W-:Y:S01]  /*7e10*/  @!P5 STG.E.U8 desc[UR20][R20.64+0x70], R95 ;  /* 0x0000705f1400d986 */ /* 0x0005e2000c101114 */
[C---:B------:R-:W-:Y:S02]  /*7e20*/  ISETP.LT.OR P5, PT, R6.reuse, 0x72, !P0 ;  /* 0x000000720600780c */ /* 0x040fe400047a1670 */
[----:B0-----:R-:W-:Y:S01]  /*7e30*/  F2FP.SATFINITE.E5M2.F32.PACK_AB_MERGE_C R5, RZ, R90, RZ ;  /* 0x0000005aff05723e */ /* 0x001fe200048060ff */
[----:B------:R2:W-:Y:S01]  /*7e40*/  @!P6 STG.E.U8 desc[UR20][R20.64+0x71], R91 ;  /* 0x0000715b1400e986 */ /* 0x0005e2000c101114 */
[C---:B------:R-:W-:Y:S02]  /*7e50*/  ISETP.LT.OR P6, PT, R6.reuse, 0x79, !P0 ;  /* 0x000000790600780c */ /* 0x040fe400047c1670 */
[----:B------:R-:W-:Y:S01]  /*7e60*/  ISETP.LT.OR P0, PT, R6, 0x7a, !P0 ;  /* 0x0000007a0600780c */ /* 0x000fe20004701670 */
[----:B------:R2:W-:Y:S01]  /*7e70*/  @!P3 STG.E.U8 desc[UR20][R18.64+0x70], R93 ;  /* 0x0000705d1200b986 */ /* 0x0005e2000c101114 */
[----:B-1----:R-:W-:-:S05]  /*7e80*/  F2FP.SATFINITE.E5M2.F32.PACK_AB_MERGE_C R25, RZ, R22, RZ ;  /* 0x00000016ff19723e */ /* 0x002fca00048060ff */
[----:B------:R2:W-:Y:S04]  /*7e90*/  @!P5 STG.E.U8 desc[UR20][R18.64+0x71], R5 ;  /* 0x000071051200d986 */ /* 0x0005e8000c101114 */
[----:B------:R2:W-:Y:S04]  /*7ea0*/  @!P4 STG.E.U8 desc[UR20][R20.64+0x78], R23 ;  /* 0x000078171400c986 */ /* 0x0005e8000c101114 */
[----:B------:R2:W-:Y:S04]  /*7eb0*/  @!P1 STG.E.U8 desc[UR20][R20.64+0x79], R25 ;  /* 0x0000791914009986 */ /* 0x0005e8000c101114 */
[----:B------:R2:W-:Y:S04]  /*7ec0*/  @!P6 STG.E.U8 desc[UR20][R18.64+0x78], R89 ;  /* 0x000078591200e986 */ /* 0x0005e8000c101114 */
[----:B------:R2:W-:Y:S02]  /*7ed0*/  @!P0 STG.E.U8 desc[UR20][R18.64+0x79], R27 ;  /* 0x0000791b12008986 */ /* 0x0005e4000c101114 */
.L_x_172:
[----:B------:R-:W-:Y:S05]  /*7ee0*/  BSYNC B0 ;  /* 0x0000000000007941 */ /* 0x000fea0003800000 */
.L_x_42:
[C---:B------:R-:W-:Y:S01]  /*7ef0*/  LEA R2, P0, R8.reuse, R2, 0x1 ;  /* 0x0000000208027211 */ /* 0x040fe200078008ff */
[----:B------:R-:W-:Y:S01]  /*7f00*/  ULDC.64 UR6, c[0x0][0x650] ;  /* 0x0001940000067ab9 */ /* 0x000fe20000000a00 */
[----:B-----5:R-:W-:Y:S01]  /*7f10*/  IMAD.U32 R4, RZ, RZ, UR12 ;  /* 0x0000000cff047e24 */ /* 0x020fe2000f8e00ff */
[----:B0-2---:R-:W-:Y:S01]  /*7f20*/  PRMT R18, RZ, 0x7610, R18 ;  /* 0x00007610ff127816 */ /* 0x005fe20000000012 */
[----:B------:R-:W-:Y:S01]  /*7f30*/  IMAD.MOV.U32 R6, RZ, RZ, -0x1 ;  /* 0xffffffffff067424 */ /* 0x000fe200078e00ff */
[----:B------:R-:W-:Y:S01]  /*7f40*/  LEA.HI.X R3, R8, R3, R0, 0x1, P0 ;  /* 0x0000000308037211 */ /* 0x000fe200000f0c00 */
[----:B------:R0:W-:Y:S01]  /*7f50*/  SYNCS.ARRIVE.TRANS64.A1T0 RZ, [R4+UR22], RZ ;  /* 0x000000ff04ff79a7 */ /* 0x0001e20008100016 */
[----:B------:R-:W-:Y:S01]  /*7f60*/  ISETP.GE.U32.AND P0, PT, R2, UR6, PT ;  /* 0x0000000602007c0c */ /* 0x000fe2000bf06070 */
[----:B------:R-:W-:-:S03]  /*7f70*/  IMAD.MOV.U32 R5, RZ, RZ, -0x1 ;  /* 0xffffffffff057424 */ /* 0x000fc600078e00ff */
[----:B------:R-:W-:Y:S01]  /*7f80*/  ISETP.GE.U32.AND.EX P0, PT, R3, UR7, PT, P0 ;  /* 0x0000000703007c0c */ /* 0x000fe2000bf06100 */
[----:B0-----:R-:W-:-:S12]  /*7f90*/  IMAD.MOV.U32 R4, RZ, RZ, -0x1 ;  /* 0xffffffffff047424 */ /* 0x001fd800078e00ff */
[----:B------:R-:W-:Y:S05]  /*7fa0*/  @P0 BRA `(.L_x_173) ;  /* 0x0000000400600947 */ /* 0x000fea0003800000 */
[----:B------:R-:W0:Y:S01]  /*7fb0*/  S2R R28, SR_CTAID.X ;  /* 0x00000000001c7919 */ /* 0x000e220000002500 */
[----:B------:R-:W2:Y:S01]  /*7fc0*/  LDC.64 R22, c[0x0][0x628] ;  /* 0x00018a00ff167b82 */ /* 0x000ea20000000a00 */
[----:B------:R-:W-:Y:S01]  /*7fd0*/  ULDC UR6, c[0x0][0x150] ;  /* 0x0000540000067ab9 */ /* 0x000fe20000000800 */
[----:B-1--4-:R-:W-:Y:S01]  /*7fe0*/  IMAD.MOV.U32 R20, RZ, RZ, R2 ;  /* 0x000000ffff147224 */ /* 0x012fe200078e0002 */
[----:B------:R-:W1:Y:S01]  /*7ff0*/  S2R R30, SR_CTAID.Y ;  /* 0x00000000001e7919 */ /* 0x000e620000002600 */
[----:B------:R-:W-:-:S04]  /*8000*/  IMAD.MOV.U32 R21, RZ, RZ, R3 ;  /* 0x000000ffff157224 */ /* 0x000fc800078e0003 */
[----:B------:R-:W4:Y:S08]  /*8010*/  LDC R31, c[0x0][0x144] ;  /* 0x00005100ff1f7b82 */ /* 0x000f300000000800 */
[----:B------:R-:W1:Y:S08]  /*8020*/  LDC R6, c[0x0][0x630] ;  /* 0x00018c00ff067b82 */ /* 0x000e700000000800 */
[----:B------:R-:W1:Y:S01]  /*8030*/  LDC.64 R26, c[0x0][0x620] ;  /* 0x00018800ff1a7b82 */ /* 0x000e620000000a00 */
[----:B--2---:R-:W-:-:S04]  /*8040*/  ISETP.NE.U32.AND P0, PT, R22, RZ, PT ;  /* 0x000000ff1600720c */ /* 0x004fc80003f05070 */
[----:B------:R-:W-:Y:S02]  /*8050*/  ISETP.NE.AND.EX P0, PT, R23, RZ, PT, P0 ;  /* 0x000000ff1700720c */ /* 0x000fe40003f05300 */
[----:B0-----:R-:W-:-:S05]  /*8060*/  I2FP.F32.U32 R4, R28 ;  /* 0x0000001c00047245 */ /* 0x001fca0000201000 */
[----:B------:R-:W-:-:S04]  /*8070*/  FMUL R4, R4, UR6 ;  /* 0x0000000604047c20 */ /* 0x000fc80008400000 */
[----:B------:R0:W2:Y:S02]  /*8080*/  F2I.U32.TRUNC.NTZ R29, R4 ;  /* 0x00000004001d7305 */ /* 0x0000a4000020f000 */
[----:B----4-:R-:W-:Y:S05]  /*8090*/  @!P0 BRA `(.L_x_174) ;  /* 0x0000000000288947 */ /* 0x010fea0003800000 */
[----:B------:R-:W4:Y:S02]  /*80a0*/  LDC R5, c[0x0][0x634] ;  /* 0x00018d00ff057b82 */ /* 0x000f240000000800 */
[----:B----4-:R-:W-:-:S05]  /*80b0*/  IADD3 R21, P0, R2, R5, RZ ;  /* 0x0000000502157210 */ /* 0x010fca0007f1e0ff */
[----:B---3--:R-:W-:-:S04]  /*80c0*/  IMAD.X R25, RZ, RZ, R3, P0 ;  /* 0x000000ffff197224 */ /* 0x008fc800000e0603 */
[----:B0-----:R-:W-:-:S04]  /*80d0*/  IMAD.WIDE.U32 R4, R25, R22, RZ ;  /* 0x0000001619047225 */ /* 0x001fc800078e00ff */
[----:B------:R-:W-:-:S04]  /*80e0*/  IMAD.WIDE.U32 R18, P0, R21, R23, R4 ;  /* 0x0000001715127225 */ /* 0x000fc80007800004 */
[----:B------:R-:W-:-:S04]  /*80f0*/  IMAD.WIDE.U32 R4, R21, R22, RZ ;  /* 0x0000001615047225 */ /* 0x000fc800078e00ff */
[----:B------:R-:W-:Y:S01]  /*8100*/  IMAD.X R21, RZ, RZ, RZ, P0 ;  /* 0x000000ffff157224 */ /* 0x000fe200000e06ff */
[----:B------:R-:W-:Y:S01]  /*8110*/  IADD3 RZ, P0, R5, R18, RZ ;  /* 0x0000001205ff7210 */ /* 0x000fe20007f1e0ff */
[----:B------:R-:W-:-:S04]  /*8120*/  IMAD.MOV.U32 R20, RZ, RZ, R19 ;  /* 0x000000ffff147224 */ /* 0x000fc800078e0013 */
[----:B------:R-:W-:-:S08]  /*8130*/  IMAD.WIDE.U32.X R20, R25, R23, R20, P0 ;  /* 0x0000001719147225 */ /* 0x000fd000000e0414 */
.L_x_174:
[-CC-:B-1-3--:R-:W-:Y:S01]  /*8140*/  SHF.R.U64 R24, R20, R6.reuse, R21.reuse ;  /* 0x0000000614187219 */ /* 0x18afe20000001215 */
[----:B------:R-:W1:Y:S01]  /*8150*/  LDC.64 R34, c[0x0][0x640] ;  /* 0x00019000ff227b82 */ /* 0x000e620000000a00 */
[----:B0-----:R-:W-:Y:S01]  /*8160*/  SHF.R.U32.HI R4, RZ, R6, R21 ;  /* 0x00000006ff047219 */ /* 0x001fe20000011615 */
[----:B--2---:R-:W-:Y:S01]  /*8170*/  IMAD.MOV R29, RZ, RZ, -R29 ;  /* 0x000000ffff1d7224 */ /* 0x004fe200078e0a1d */
[----:B------:R-:W-:Y:S01]  /*8180*/  IADD3 R19, P0, RZ, -R24, RZ ;  /* 0x80000018ff137210 */ /* 0x000fe20007f1e0ff */
[----:B------:R-:W-:Y:S01]  /*8190*/  ULDC UR6, c[0x0][0x154] ;  /* 0x0000550000067ab9 */ /* 0x000fe20000000800 */
[----:B------:R-:W-:Y:S02]  /*81a0*/  IMAD.MOV.U32 R21, RZ, RZ, 0x1 ;  /* 0x00000001ff157424 */ /* 0x000fe400078e00ff */
[----:B------:R-:W-:Y:S01]  /*81b0*/  IMAD R29, R31, R29, R28 ;  /* 0x0000001d1f1d7224 */ /* 0x000fe200078e021c */
[----:B------:R-:W0:Y:S01]  /*81c0*/  LDC R18, c[0x0][0x618] ;  /* 0x00018600ff127b82 */ /* 0x000e220000000800 */
[----:B------:R-:W-:-:S04]  /*81d0*/  IMAD.X R5, RZ, RZ, ~R4, P0 ;  /* 0x000000ffff057224 */ /* 0x000fc800000e0e04 */
[-C--:B------:R-:W-:Y:S02]  /*81e0*/  IMAD R6, R5, R26.reuse, RZ ;  /* 0x0000001a05067224 */ /* 0x080fe400078e02ff */
[C---:B------:R-:W-:Y:S01]  /*81f0*/  IMAD.WIDE.U32 R4, R19.reuse, R26, R2 ;  /* 0x0000001a13047225 */ /* 0x040fe200078e0002 */
[----:B------:R-:W2:Y:S03]  /*8200*/  LDC R20, c[0x0][0x608] ;  /* 0x00018200ff147b82 */ /* 0x000ea60000000800 */
[----:B------:R-:W-:Y:S01]  /*8210*/  IMAD R19, R19, R27, R6 ;  /* 0x0000001b13137224 */ /* 0x000fe200078e0206 */
[----:B------:R-:W-:-:S03]  /*8220*/  I2FP.F32.U32 R6, R30 ;  /* 0x0000001e00067245 */ /* 0x000fc60000201000 */
[----:B------:R-:W-:Y:S01]  /*8230*/  IMAD.IADD R5, R5, 0x1, R19 ;  /* 0x0000000105057824 */ /* 0x000fe200078e0213 */
[----:B------:R-:W3:Y:S01]  /*8240*/  LDC R32, c[0x0][0x658] ;  /* 0x00019600ff207b82 */ /* 0x000ee20000000800 */
[----:B-1----:R-:W-:Y:S01]  /*8250*/  ISETP.NE.U32.AND P0, PT, R34, RZ, PT ;  /* 0x000000ff2200720c */ /* 0x002fe20003f05070 */
[----:B------:R-:W-:-:S03]  /*8260*/  IMAD.MOV.U32 R19, RZ, RZ, -0x1 ;  /* 0xffffffffff137424 */ /* 0x000fc600078e00ff */
[----:B------:R-:W-:-:S03]  /*8270*/  ISETP.NE.AND.EX P0, PT, R35, RZ, PT, P0 ;  /* 0x000000ff2300720c */ /* 0x000fc60003f05300 */
[----:B------:R-:W1:Y:S01]  /*8280*/  LDC R27, c[0x0][0x148] ;  /* 0x00005200ff1b7b82 */ /* 0x000e620000000800 */
[-CC-:B0-----:R-:W-:Y:S02]  /*8290*/  SHF.R.U64 R22, R4, R18.reuse, R5.reuse ;  /* 0x0000001204167219 */ /* 0x181fe40000001205 */
[----:B------:R-:W-:Y:S01]  /*82a0*/  SHF.R.U32.HI R5, RZ, R18, R5 ;  /* 0x00000012ff057219 */ /* 0x000fe20000011605 */
[----:B------:R-:W-:-:S04]  /*82b0*/  FMUL R18, R6, UR6 ;  /* 0x0000000606127c20 */ /* 0x000fc80008400000 */
[----:B------:R-:W0:Y:S01]  /*82c0*/  LDC R28, c[0x0][0x600] ;  /* 0x00018000ff1c7b82 */ /* 0x000e220000000800 */
[----:B------:R4:W0:Y:S01]  /*82d0*/  F2I.U32.TRUNC.NTZ R25, R18 ;  /* 0x0000001200197305 */ /* 0x000822000020f000 */
[-CC-:B--2---:R-:W-:Y:S02]  /*82e0*/  SHF.R.U64 R6, R22, R20.reuse, R5.reuse ;  /* 0x0000001416067219 */ /* 0x184fe40000001205 */
[----:B------:R-:W-:-:S04]  /*82f0*/  SHF.R.U32.HI R5, RZ, R20, R5 ;  /* 0x00000014ff057219 */ /* 0x000fc80000011605 */
[----:B------:R-:W2:Y:S01]  /*8300*/  LDC R33, c[0x0][0x648] ;  /* 0x00019200ff217b82 */ /* 0x000ea20000000800 */
[-CC-:B---3--:R-:W-:Y:S02]  /*8310*/  SHF.R.U64 R26, R6, R32.reuse, R5.reuse ;  /* 0x00000020061a7219 */ /* 0x188fe40000001205 */
[-C--:B------:R-:W-:Y:S02]  /*8320*/  SHF.L.U32 R19, R19, R32.reuse, RZ ;  /* 0x0000002013137219 */ /* 0x080fe400000006ff */
[-C--:B------:R-:W-:Y:S01]  /*8330*/  SHF.R.U32.HI R5, RZ, R32.reuse, R5 ;  /* 0x00000020ff057219 */ /* 0x080fe20000011605 */
[----:B------:R-:W-:Y:S01]  /*8340*/  IMAD.MOV.U32 R4, RZ, RZ, R26 ;  /* 0x000000ffff047224 */ /* 0x000fe200078e001a */
[----:B------:R-:W-:Y:S01]  /*8350*/  SHF.L.U32 R32, R21, R32, RZ ;  /* 0x0000002015207219 */ /* 0x000fe200000006ff */
[----:B------:R-:W3:Y:S01]  /*8360*/  LDC R36, c[0x0][0x638] ;  /* 0x00018e00ff247b82 */ /* 0x000ee20000000800 */
[----:B------:R-:W-:-:S07]  /*8370*/  LOP3.LUT R31, RZ, R19, RZ, 0x33, !PT ;  /* 0x00000013ff1f7212 */ /* 0x000fce00078e33ff */
[----:B------:R-:W0:Y:S01]  /*8380*/  LDC R37, c[0x0][0x610] ;  /* 0x00018400ff257b82 */ /* 0x000e220000000800 */
[----:B----4-:R-:W-:Y:S05]  /*8390*/  @!P0 BRA `(.L_x_175) ;  /* 0x0000000000288947 */ /* 0x010fea0003800000 */
[----:B------:R-:W4:Y:S02]  /*83a0*/  LDC R21, c[0x0][0x64c] ;  /* 0x00019300ff157b82 */ /* 0x000f240000000800 */
[----:B----4-:R-:W-:-:S05]  /*83b0*/  IADD3 R21, P0, R26, R21, RZ ;  /* 0x000000151a157210 */ /* 0x010fca0007f1e0ff */
        /* <DEDUP_REMOVED lines=8> */
.L_x_175:
[----:B--2---:R-:W-:Y:S01]  /*8440*/  SHF.R.U64 R4, R4, R33, R5 ;  /* 0x0000002104047219 */ /* 0x004fe20000001205 */
[----:B0-----:R-:W-:Y:S01]  /*8450*/  VIADD R21, R28, 0xffffffff ;  /* 0xffffffff1c157836 */ /* 0x001fe20000000000 */
[----:B------:R-:W-:Y:S01]  /*8460*/  LOP3.LUT R19, R6, R31, RZ, 0xc0, !PT ;  /* 0x0000001f06137212 */ /* 0x000fe200078ec0ff */
[----:B------:R-:W-:Y:S02]  /*8470*/  IMAD.MOV R25, RZ, RZ, -R25 ;  /* 0x000000ffff197224 */ /* 0x000fe400078e0a19 */
[----:B------:R-:W-:Y:S02]  /*8480*/  IMAD.MOV R5, RZ, RZ, -R4 ;  /* 0x000000ffff057224 */ /* 0x000fe400078e0a04 */
[----:B------:R-:W-:Y:S01]  /*8490*/  IMAD R6, R32, R4, R19 ;  /* 0x0000000420067224 */ /* 0x000fe200078e0213 */
[----:B------:R-:W-:Y:S01]  /*84a0*/  LOP3.LUT R19, R22, R21, RZ, 0xc0, !PT ;  /* 0x0000001516137212 */ /* 0x000fe200078ec0ff */
[----:B-1----:R-:W-:Y:S02]  /*84b0*/  @P2 IMAD R29, R27, R25, R30 ;  /* 0x000000191b1d2224 */ /* 0x002fe400078e021e */
[----:B---3--:R-:W-:-:S02]  /*84c0*/  IMAD R4, R5, R36, R26 ;  /* 0x0000002405047224 */ /* 0x008fc400078e021a */
[----:B------:R-:W-:Y:S02]  /*84d0*/  IMAD R6, R6, R37, R29 ;  /* 0x0000002506067224 */ /* 0x000fe400078e021d */
[----:B------:R-:W-:Y:S02]  /*84e0*/  IMAD R19, R4, R28, R19 ;  /* 0x0000001c04137224 */ /* 0x000fe400078e0213 */
[----:B------:R-:W-:Y:S02]  /*84f0*/  IMAD.MOV.U32 R18, RZ, RZ, 0x1 ;  /* 0x00000001ff127424 */ /* 0x000fe400078e00ff */
[----:B------:R-:W-:Y:S01]  /*8500*/  IMAD.MOV.U32 R4, RZ, RZ, R24 ;  /* 0x000000ffff047224 */ /* 0x000fe200078e0018 */
[----:B------:R-:W-:Y:S02]  /*8510*/  SEL R5, R19, R6, !P2 ;  /* 0x0000000613057207 */ /* 0x000fe40005000000 */
[----:B------:R-:W-:-:S07]  /*8520*/  SEL R6, R6, R19, !P2 ;  /* 0x0000001306067207 */ /* 0x000fce0005000000 */
.L_x_173:
[----:B------:R-:W-:Y:S02]  /*8530*/  LOP3.LUT P0, RZ, R18, 0xff, RZ, 0xc0, !PT ;  /* 0x000000ff12ff7812 */ /* 0x000fe4000780c0ff */
[----:B------:R-:W-:-:S11]  /*8540*/  LOP3.LUT R150, R150, 0x1, RZ, 0x3c, !PT ;  /* 0x0000000196967812 */ /* 0x000fd600078e3cff */
[----:B------:R-:W-:Y:S05]  /*8550*/  @P0 BRA `(.L_x_176) ;  /* 0xffffff9400540947 */ /* 0x000fea000383ffff */
[----:B------:R-:W-:Y:S05]  /*8560*/  EXIT ;  /* 0x000000000000794d */ /* 0x000fea0003800000 */
.L_x_18:
[----:B------:R-:W-:-:S08]  /*8570*/  ISETP.NE.AND P0, PT, R18, RZ, PT ;  /* 0x000000ff1200720c */ /* 0x000fd00003f05270 */
[----:B--23-5:R-:W0:-:S00]  /*8580*/  USETMAXREG.DEALLOC.CTAPOOL 0x28 ;  /* 0x00000028000079c8 */ /* 0x02ce0000080e0500 */
[----:B------:R-:W-:Y:S05]  /*8590*/  @P0 EXIT ;  /* 0x000000000000094d */ /* 0x000fea0003800000 */
[----:B0-----:R-:W-:Y:S01]  /*85a0*/  LOP3.LUT P0, RZ, R20, 0xff, RZ, 0xc0, !PT ;  /* 0x000000ff14ff7812 */ /* 0x001fe2000780c0ff */
[----:B------:R-:W-:Y:S02]  /*85b0*/  IMAD.MOV.U32 R12, RZ, RZ, 0x1 ;  /* 0x00000001ff0c7424 */ /* 0x000fe400078e00ff */
[----:B------:R-:W-:-:S10]  /*85c0*/  IMAD.MOV.U32 R13, RZ, RZ, RZ ;  /* 0x000000ffff0d7224 */ /* 0x000fd400078e00ff */
[----:B------:R-:W-:Y:S05]  /*85d0*/  @!P0 BRA `(.L_x_177) ;  /* 0x0000000c00308947 */ /* 0x000fea0003800000 */
[----:B------:R-:W0:Y:S01]  /*85e0*/  S2R R17, SR_CgaCtaId ;  /* 0x0000000000117919 */ /* 0x000e220000008800 */
[----:B------:R-:W-:Y:S01]  /*85f0*/  LOP3.LUT P0, RZ, R11, 0x1f, RZ, 0xc0, !PT ;  /* 0x0000001f0bff7812 */ /* 0x000fe2000780c0ff */
[----:B------:R-:W-:Y:S01]  /*8600*/  ULDC UR5, c[0x0][0x658] ;  /* 0x0001960000057ab9 */ /* 0x000fe20000000800 */
[----:B------:R-:W-:Y:S01]  /*8610*/  UMOV UR6, 0xffffffff ;  /* 0xffffffff00067882 */ /* 0x000fe20000000000 */
[----:B------:R-:W-:Y:S01]  /*8620*/  BSSY B0, `(.L_x_177) ;  /* 0x00000c7000007945 */ /* 0x000fe20003800000 */
[----:B------:R-:W-:Y:S01]  /*8630*/  USHF.L.U32 UR6, UR6, UR5, URZ ;  /* 0x0000000506067299 */ /* 0x000fe2000800063f */
[C---:B------:R-:W-:Y:S01]  /*8640*/  ISETP.NE.AND P3, PT, R10.reuse, RZ, PT ;  /* 0x000000ff0a00720c */ /* 0x040fe20003f65270 */
[----:B------:R-:W-:Y:S01]  /*8650*/  IMAD.MOV.U32 R15, RZ, RZ, 0x1 ;  /* 0x00000001ff0f7424 */ /* 0x000fe200078e00ff */
[----:B------:R-:W-:Y:S01]  /*8660*/  ISETP.NE.OR P0, PT, R10, RZ, !P0 ;  /* 0x000000ff0a00720c */ /* 0x000fe20004705670 */
[----:B------:R-:W-:Y:S01]  /*8670*/  IMAD.MOV.U32 R12, RZ, RZ, 0x1 ;  /* 0x00000001ff0c7424 */ /* 0x000fe200078e00ff */
[----:B------:R-:W-:Y:S01]  /*8680*/  LOP3.LUT R14, R7, 0x2, RZ, 0xfc, !PT ;  /* 0x00000002070e7812 */ /* 0x000fe200078efcff */
[----:B------:R-:W-:Y:S01]  /*8690*/  IMAD.MOV.U32 R13, RZ, RZ, RZ ;  /* 0x000000ffff0d7224 */ /* 0x000fe200078e00ff */
[----:B------:R-:W-:Y:S01]  /*86a0*/  ULDC UR4, c[0x0][0x600] ;  /* 0x0001800000047ab9 */ /* 0x000fe20000000800 */
[----:B------:R-:W-:Y:S01]  /*86b0*/  UMOV UR7, 0x1 ;  /* 0x0000000100077882 */ /* 0x000fe20000000000 */
[----:B------:R-:W-:-:S02]  /*86c0*/  UIADD3 UR22, UR13, 0x1, URZ ;  /* 0x000000010d167890 */ /* 0x000fc4000fffe03f */
[----:B------:R-:W-:Y:S02]  /*86d0*/  UIADD3 UR16, UR4, -0x1, URZ ;  /* 0xffffffff04107890 */ /* 0x000fe4000fffe03f */
[----:B------:R-:W-:Y:S02]  /*86e0*/  USHF.L.U32 UR18, UR7, UR5, URZ ;  /* 0x0000000507127299 */ /* 0x000fe4000800063f */
[----:B------:R-:W-:Y:S01]  /*86f0*/  ULOP3.LUT UR17, URZ, UR6, URZ, 0x33, !UPT ;  /* 0x000000063f117292 */ /* 0x000fe2000f8e333f */
[----:B------:R-:W-:Y:S01]  /*8700*/  ULDC.64 UR20, c[0x0][0x198] ;  /* 0x0000660000147ab9 */ /* 0x000fe20000000a00 */
[C---:B0-----:R-:W-:Y:S02]  /*8710*/  IMAD.SHL.U32 R16, R17.reuse, 0x20, RZ ;  /* 0x0000002011107824 */ /* 0x041fe400078e00ff */
[----:B------:R-:W-:-:S03]  /*8720*/  IMAD.SHL.U32 R17, R17, 0x400, RZ ;  /* 0x0000040011117824 */ /* 0x000fc600078e00ff */
[----:B------:R-:W-:Y:S02]  /*8730*/  LOP3.LUT R16, R16, 0x60, RZ, 0xc0, !PT ;  /* 0x0000006010107812 */ /* 0x000fe400078ec0ff */
[----:B------:R-:W-:-:S07]  /*8740*/  LOP3.LUT R17, R17, 0xc00, RZ, 0xc0, !PT ;  /* 0x00000c0011117812 */ /* 0x000fce00078ec0ff */
.L_x_189:
[----:B------:R-:W-:-:S03]  /*8750*/  UMOV UR4, 0xffffffff ;  /* 0xffffffff00047882 */ /* 0x000fc60000000000 */
[----:B------:R-:W-:Y:S05]  /*8760*/  BRA.DIV UR4, `(.L_x_178) ;  /* 0x0000002204907947 */ /* 0x000fea000b800000 */
[----:B------:R-:W-:-:S13]  /*8770*/  ELECT P1, URZ, PT ;  /* 0x00000000003f782f */ /* 0x000fda0003820000 */
.L_x_235:
[----:B------:R-:W0:Y:S01]  /*8780*/  LDC R10, c[0x0][0x28c] ;  /* 0x0000a300ff0a7b82 */ /* 0x000e220000000800 */
[----:B------:R-:W-:Y:S01]  /*8790*/  BSSY B1, `(.L_x_179) ;  /* 0x0000039000017945 */ /* 0x000fe20003800000 */
[----:B0-----:R-:W-:-:S13]  /*87a0*/  ISETP.LT.OR P1, PT, R10, 0x1, !P1 ;  /* 0x000000010a00780c */ /* 0x001fda0004f21670 */
[----:B------:R-:W-:Y:S05]  /*87b0*/  @P1 BRA `(.L_x_180) ;  /* 0x0000000000d81947 */ /* 0x000fea0003800000 */
[----:B------:R-:W-:Y:S02]  /*87c0*/  IMAD.SHL.U32 R18, R6, 0x40, RZ ;  /* 0x0000004006127824 */ /* 0x000fe400078e00ff */
[----:B------:R-:W-:Y:S02]  /*87d0*/  IMAD R19, R5, 0x80, R16 ;  /* 0x0000008005137824 */ /* 0x000fe400078e0210 */
[----:B------:R-:W-:Y:S02]  /*87e0*/  IMAD.MOV.U32 R20, RZ, RZ, RZ ;  /* 0x000000ffff147224 */ /* 0x000fe400078e00ff */
[----:B------:R-:W-:Y:S02]  /*87f0*/  IMAD.U32 R22, RZ, RZ, UR22 ;  /* 0x00000016ff167e24 */ /* 0x000fe4000f8e00ff */
[----:B------:R-:W-:Y:S02]  /*8800*/  IMAD.MOV.U32 R5, RZ, RZ, R12 ;  /* 0x000000ffff057224 */ /* 0x000fe400078e000c */
[----:B------:R-:W-:-:S07]  /*8810*/  IMAD.MOV.U32 R6, RZ, RZ, R13 ;  /* 0x000000ffff067224 */ /* 0x000fce00078e000d */
.L_x_184:
[----:B------:R-:W0:Y:S01]  /*8820*/  S2R R11, SR_CgaCtaId ;  /* 0x00000000000b7919 */ /* 0x000e220000008800 */
[----:B------:R-:W-:-:S04]  /*8830*/  MOV R10, 0x400 ;  /* 0x00000400000a7802 */ /* 0x000fc80000000f00 */
[----:B0-----:R-:W-:Y:S02]  /*8840*/  LEA R23, R11, R10, 0x18 ;  /* 0x0000000a0b177211 */ /* 0x001fe400078ec0ff */
[----:B------:R-:W-:Y:S01]  /*8850*/  SHF.L.U32 R10, R5, 0x1f, RZ ;  /* 0x0000001f050a7819 */ /* 0x000fe200000006ff */
[----:B------:R-:W0:Y:S02]  /*8860*/  @!P3 LDC R11, c[0x0][0x500] ;  /* 0x00014000ff0bbb82 */ /* 0x000e240000000800 */
[----:B------:R-:W-:-:S04]  /*8870*/  IMAD R21, R6, 0x8, R23 ;  /* 0x0000000806157824 */ /* 0x000fc800078e0217 */
[----:B------:R-:W1:Y:S02]  /*8880*/  SYNCS.PHASECHK.TRANS64.TRYWAIT P1, [R21+URZ+0x128], R10 ;  /* 0x0001280a150075a7 */ /* 0x000e64000802017f */
[----:B-1----:R-:W-:Y:S05]  /*8890*/  @!P1 BRA `(.L_x_181) ;  /* 0x0000002000649947 */ /* 0x002fea0003800000 */
.L_x_236:
[----:B-1----:R-:W-:Y:S01]  /*88a0*/  PRMT R10, R14, 0x9910, RZ ;  /* 0x000099100e0a7816 */ /* 0x002fe200000000ff */
[----:B0-----:R0:W-:Y:S03]  /*88b0*/  @!P3 SYNCS.ARRIVE.TRANS64 RZ, [R21+URZ], R11 ;  /* 0x0000000b15ffb9a7 */ /* 0x0011e6000800003f */
[----:B------:R-:W-:-:S13]  /*88c0*/  ISETP.NE.AND P1, PT, R10, 0x2, PT ;  /* 0x000000020a00780c */ /* 0x000fda0003f25270 */
[----:B0-----:R-:W-:Y:S05]  /*88d0*/  @P1 BRA `(.L_x_182) ;  /* 0x0000000000041947 */ /* 0x001fea0003800000 */
[----:B------:R-:W-:Y:S01]  /*88e0*/  BPT.TRAP 0x1 ;  /* 0x000000040000795c */ /* 0x000fe20000300000 */
.L_x_182:
[----:B------:R-:W-:Y:S05]  /*88f0*/  @P0 BRA `(.L_x_183) ;  /* 0x0000000000040947 */ /* 0x000fea0003800000 */
[----:B------:R-:W-:Y:S01]  /*8900*/  BPT.TRAP 0x1 ;  /* 0x000000040000795c */ /* 0x000fe20000300000 */
.L_x_183:
[----:B------:R-:W-:Y:S01]  /*8910*/  R2UR UR15, R23 ;  /* 0x00000000170f72ca */ /* 0x000fe200000e0000 */
[C---:B------:R-:W-:Y:S01]  /*8920*/  IMAD R23, R6.reuse, 0x800, R23 ;  /* 0x0000080006177824 */ /* 0x040fe200078e0217 */
[----:B------:R-:W-:Y:S01]  /*8930*/  R2UR UR9, R21 ;  /* 0x00000000150972ca */ /* 0x000fe200000e0000 */
[----:B------:R-:W-:Y:S01]  /*8940*/  IMAD R10, R6, 0x1000, R17 ;  /* 0x00001000060a7824 */ /* 0x000fe200078e0211 */
[----:B------:R-:W-:Y:S01]  /*8950*/  UIADD3 UR4, UP0, UR20, 0xf0, URZ ;  /* 0x000000f014047890 */ /* 0x000fe2000ff1e03f */
[----:B------:R-:W-:Y:S01]  /*8960*/  VIADD R22, R22, 0xffffffff ;  /* 0xffffffff16167836 */ /* 0x000fe20000000000 */
[----:B------:R-:W-:Y:S01]  /*8970*/  R2UR UR5, R23 ;  /* 0x00000000170572ca */ /* 0x000fe200000e0000 */
[----:B------:R-:W-:Y:S01]  /*8980*/  UIADD3 UR24, UP1, UR20, 0x1f0, URZ ;  /* 0x000001f014187890 */ /* 0x000fe2000ff3e03f */
[----:B------:R-:W-:Y:S01]  /*8990*/  R2UR UR8, R10 ;  /* 0x000000000a0872ca */ /* 0x000fe200000e0000 */
[----:B------:R-:W-:Y:S01]  /*89a0*/  VIADD R6, R6, 0x1 ;  /* 0x0000000106067836 */ /* 0x000fe20000000000 */
[----:B------:R-:W-:Y:S01]  /*89b0*/  R2UR UR11, R18 ;  /* 0x00000000120b72ca */ /* 0x000fe200000e0000 */
[----:B------:R-:W-:Y:S01]  /*89c0*/  UIADD3.X UR25, URZ, UR21, URZ, UP1, !UPT ;  /* 0x000000153f197290 */ /* 0x000fe20008ffe43f */
[----:B------:R-:W-:Y:S01]  /*89d0*/  R2UR UR10, R20 ;  /* 0x00000000140a72ca */ /* 0x000fe200000e0000 */
[----:B------:R-:W-:Y:S01]  /*89e0*/  UMOV UR6, 0x0 ;  /* 0x0000000000067882 */ /* 0x000fe20000000000 */
[----:B------:R-:W-:Y:S01]  /*89f0*/  R2UR UR12, R4 ;  /* 0x00000000040c72ca */ /* 0x000fe200000e0000 */
[----:B------:R-:W-:Y:S01]  /*8a00*/  UMOV UR7, 0x10000000 ;  /* 0x1000000000077882 */ /* 0x000fe20000000000 */
[----:B------:R-:W-:Y:S01]  /*8a10*/  R2UR UR19, R19 ;  /* 0x00000000131372ca */ /* 0x000fe200000e0000 */
[----:B------:R-:W-:Y:S01]  /*8a20*/  UMOV UR23, 0xf0000 ;  /* 0x000f000000177882 */ /* 0x000fe20000000000 */
[----:B------:R-:W-:Y:S01]  /*8a30*/  ISETP.GT.AND P4, PT, R22, 0x1, PT ;  /* 0x000000011600780c */ /* 0x000fe20003f84270 */
[----:B------:R-:W-:Y:S01]  /*8a40*/  UIADD3 UR14, UR5, 0x380, URZ ;  /* 0x00000380050e7890 */ /* 0x000fe2000fffe03f */
[----:B------:R-:W-:Y:S01]  /*8a50*/  ISETP.NE.AND P1, PT, R6, 0x25, PT ;  /* 0x000000250600780c */ /* 0x000fe20003f25270 */
[----:B------:R-:W-:Y:S01]  /*8a60*/  UIADD3.X UR5, URZ, UR21, URZ, UP0, !UPT ;  /* 0x000000153f057290 */ /* 0x000fe200087fe43f */
[----:B------:R-:W-:Y:S01]  /*8a70*/  VIADD R20, R20, 0x20 ;  /* 0x0000002014147836 */ /* 0x000fe20000000000 */
[----:B------:R-:W-:Y:S01]  /*8a80*/  UIADD3 UR15, UR15, 0x12b80, UR8 ;  /* 0x00012b800f0f7890 */ /* 0x000fe2000fffe008 */
[----:B------:R-:W-:-:S02]  /*8a90*/  SEL R10, RZ, 0x1, P1 ;  /* 0x00000001ff0a7807 */ /* 0x000fc40000800000 */
[----:B------:R-:W-:Y:S01]  /*8aa0*/  UMOV UR8, UR14 ;  /* 0x0000000e00087c82 */ /* 0x000fe20008000000 */
[----:B------:R-:W-:Y:S02]  /*8ab0*/  SEL R6, R6, RZ, P1 ;  /* 0x000000ff06067207 */ /* 0x000fe40000800000 */
[----:B------:R-:W-:Y:S01]  /*8ac0*/  LOP3.LUT R5, R5, R10, RZ, 0x3c, !PT ;  /* 0x0000000a05057212 */ /* 0x000fe200078e3cff */
[----:B------:R0:W-:Y:S02]  /*8ad0*/  UTMALDG.3D [UR8], [UR4], desc[UR6] ;  /* 0x00000608040075b4 */ /* 0x0001e40008011000 */
[----:B0-----:R-:W-:Y:S01]  /*8ae0*/  UMOV UR11, UR19 ;  /* 0x00000013000b7c82 */ /* 0x001fe20008000000 */
[----:B------:R-:W-:Y:S02]  /*8af0*/  UMOV UR8, UR15 ;  /* 0x0000000f00087c82 */ /* 0x000fe40008000000 */
[----:B------:R0:W-:Y:S02]  /*8b00*/  UTMALDG.3D.MULTICAST [UR8], [UR24], UR23, desc[UR6] ;  /* 0x00000608180073b4 */ /* 0x0001e40008011817 */
[----:B0-----:R-:W-:Y:S05]  /*8b10*/  @P4 BRA `(.L_x_184) ;  /* 0xfffffffc00404947 */ /* 0x001fea000383ffff */
.L_x_180:
[----:B------:R-:W-:Y:S05]  /*8b20*/  BSYNC B1 ;  /* 0x0000000000017941 */ /* 0x000fea0003800000 */
.L_x_179:
[----:B------:R-:W-:Y:S01]  /*8b30*/  LOP3.LUT P5, RZ, R15, 0xff, RZ, 0xc0, !PT ;  /* 0x000000ff0fff7812 */ /* 0x000fe200078ac0ff */
[----:B------:R-:W-:Y:S01]  /*8b40*/  VIADD R6, R13, UR13 ;  /* 0x0000000d0d067c36 */ /* 0x000fe20008000000 */
[----:B------:R-:W-:Y:S02]  /*8b50*/  UISETP.GE.U32.AND UP0, UPT, UR13, 0x25, UPT ;  /* 0x000000250d00788c */ /* 0x000fe4000bf06070 */
[----:B------:R-:W-:Y:S01]  /*8b60*/  IMAD.U32 R13, RZ, RZ, UR13 ;  /* 0x0000000dff0d7e24 */ /* 0x000fe2000f8e00ff */
[----:B------:R-:W-:Y:S01]  /*8b70*/  ULDC.64 UR4, c[0x0][0x650] ;  /* 0x0001940000047ab9 */ /* 0x000fe20000000a00 */
[C---:B------:R-:W-:Y:S01]  /*8b80*/  IMAD.WIDE.U32 R4, R6.reuse, -0x45306eb3, RZ ;  /* 0xbacf914d06047825 */ /* 0x040fe200078e00ff */
[C---:B------:R-:W-:Y:S01]  /*8b90*/  ISETP.GT.U32.AND P1, PT, R6.reuse, 0x24, PT ;  /* 0x000000240600780c */ /* 0x040fe20003f24070 */
[----:B------:R-:W-:Y:S01]  /*8ba0*/  BSSY B1, `(.L_x_185) ;  /* 0x000006c000017945 */ /* 0x000fe20003800000 */
[----:B------:R-:W-:Y:S01]  /*8bb0*/  PLOP3.LUT P4, PT, PT, PT, UP0, 0x80, 0x0 ;  /* 0x000000000000781c */ /* 0x000fe20003f8f008 */
[----:B------:R-:W-:Y:S01]  /*8bc0*/  IMAD.IADD R4, R6, 0x1, -R5 ;  /* 0x0000000106047824 */ /* 0x000fe200078e0a05 */
[----:B------:R-:W-:-:S02]  /*8bd0*/  ISETP.LT.U32.AND P1, PT, R13, 0x25, P1 ;  /* 0x000000250d00780c */ /* 0x000fc40000f21070 */
[----:B------:R-:W-:Y:S01]  /*8be0*/  PRMT R15, RZ, 0x7610, R15 ;  /* 0x00007610ff0f7816 */ /* 0x000fe2000000000f */
[----:B------:R-:W0:Y:S01]  /*8bf0*/  @P5 S2R R11, SR_CgaCtaId ;  /* 0x00000000000b5919 */ /* 0x000e220000008800 */
[----:B------:R-:W-:Y:S02]  /*8c00*/  @P5 MOV R10, 0x400 ;  /* 0x00000400000a5802 */ /* 0x000fe40000000f00 */
[----:B------:R-:W-:Y:S01]  /*8c10*/  LEA.HI R4, R4, R5, RZ, 0x1f ;  /* 0x0000000504047211 */ /* 0x000fe200078ff8ff */
[----:B------:R-:W-:-:S03]  /*8c20*/  IMAD.MOV.U32 R5, RZ, RZ, -0x1 ;  /* 0xffffffffff057424 */ /* 0x000fc600078e00ff */
[----:B------:R-:W-:Y:S01]  /*8c30*/  SHF.R.U32.HI R13, RZ, 0x5, R4 ;  /* 0x00000005ff0d7819 */ /* 0x000fe20000011604 */
[----:B------:R-:W-:Y:S01]  /*8c40*/  IMAD.MOV.U32 R4, RZ, RZ, -0x1 ;  /* 0xffffffffff047424 */ /* 0x000fe200078e00ff */
[----:B0-----:R-:W-:Y:S02]  /*8c50*/  @P5 LEA R10, R11, R10, 0x18 ;  /* 0x0000000a0b0a5211 */ /* 0x001fe400078ec0ff */
[----:B------:R-:W-:Y:S02]  /*8c60*/  SEL R11, RZ, 0x1, !P1 ;  /* 0x00000001ff0b7807 */ /* 0x000fe40004800000 */
[----:B------:R-:W-:Y:S01]  /*8c70*/  IADD3 R2, P1, R2, R8, RZ ;  /* 0x0000000802027210 */ /* 0x000fe20007f3e0ff */
[----:B------:R0:W-:Y:S01]  /*8c80*/  @P5 SYNCS.ARRIVE.TRANS64.A1T0 RZ, [R10+URZ+0x288], RZ ;  /* 0x000288ff0aff59a7 */ /* 0x0001e2000810003f */
[----:B------:R-:W-:-:S03]  /*8c90*/  LOP3.LUT R12, R12, R11, RZ, 0x3c, !PT ;  /* 0x0000000b0c0c7212 */ /* 0x000fc600078e3cff */
[----:B------:R-:W-:Y:S01]  /*8ca0*/  IMAD.X R3, R3, 0x1, R0, P1 ;  /* 0x0000000103037824 */ /* 0x000fe200008e0600 */
[----:B------:R-:W-:Y:S02]  /*8cb0*/  ISETP.GE.U32.AND P1, PT, R2, UR4, PT ;  /* 0x0000000402007c0c */ /* 0x000fe4000bf26070 */
[----:B------:R-:W-:Y:S01]  /*8cc0*/  @P4 LOP3.LUT R12, R12, 0x1, R13, 0x78, !PT ;  /* 0x000000010c0c4812 */ /* 0x000fe200078e780d */
[----:B------:R-:W-:Y:S01]  /*8cd0*/  IMAD R13, R13, -0x25, R6 ;  /* 0xffffffdb0d0d7824 */ /* 0x000fe200078e0206 */
[----:B------:R-:W-:Y:S01]  /*8ce0*/  ISETP.GE.U32.AND.EX P1, PT, R3, UR5, PT, P1 ;  /* 0x0000000503007c0c */ /* 0x000fe2000bf26110 */
[----:B------:R-:W-:Y:S01]  /*8cf0*/  IMAD.MOV.U32 R6, RZ, RZ, -0x1 ;  /* 0xffffffffff067424 */ /* 0x000fe200078e00ff */
[----:B0-----:R-:W-:-:S11]  /*8d00*/  PRMT R10, RZ, 0x7610, R10 ;  /* 0x00007610ff0a7816 */ /* 0x001fd6000000000a */
[----:B------:R-:W-:Y:S05]  /*8d10*/  @P1 BRA `(.L_x_186) ;  /* 0x0000000400501947 */ /* 0x000fea0003800000 */
[----:B------:R-:W0:Y:S01]  /*8d20*/  S2R R6, SR_CTAID.X ;  /* 0x0000000000067919 */ /* 0x000e220000002500 */
[----:B------:R-:W-:Y:S01]  /*8d30*/  ULDC.64 UR4, c[0x0][0x628] ;  /* 0x00018a0000047ab9 */ /* 0x000fe20000000a00 */
[----:B------:R-:W-:Y:S01]  /*8d40*/  ULDC UR7, c[0x0][0x630] ;  /* 0x00018c0000077ab9 */ /* 0x000fe20000000800 */
[----:B------:R-:W-:Y:S01]  /*8d50*/  ISETP.NE.U32.AND P1, PT, RZ, UR4, PT ;  /* 0x00000004ff007c0c */ /* 0x000fe2000bf25070 */
[----:B------:R-:W1:Y:S01]  /*8d60*/  S2R R19, SR_CTAID.Y ;  /* 0x0000000000137919 */ /* 0x000e620000002600 */
[----:B------:R-:W-:Y:S01]  /*8d70*/  ULDC UR8, c[0x0][0x150] ;  /* 0x0000540000087ab9 */ /* 0x000fe20000000800 */
[----:B------:R-:W-:Y:S01]  /*8d80*/  IMAD.MOV.U32 R4, RZ, RZ, R2 ;  /* 0x000000ffff047224 */ /* 0x000fe200078e0002 */
[----:B------:R-:W-:Y:S01]  /*8d90*/  ISETP.NE.AND.EX P1, PT, RZ, UR5, PT, P1 ;  /* 0x00000005ff007c0c */ /* 0x000fe2000bf25310 */
[----:B------:R-:W-:Y:S01]  /*8da0*/  IMAD.MOV.U32 R5, RZ, RZ, R3 ;  /* 0x000000ffff057224 */ /* 0x000fe200078e0003 */
[----:B0-----:R-:W-:-:S11]  /*8db0*/  I2FP.F32.U32 R20, R6 ;  /* 0x0000000600147245 */ /* 0x001fd60000201000 */
[----:B------:R-:W-:Y:S05]  /*8dc0*/  @!P1 BRA `(.L_x_187) ;  /* 0x0000000000289947 */ /* 0x000fea0003800000 */
[----:B------:R-:W-:Y:S02]  /*8dd0*/  ULDC UR6, c[0x0][0x634] ;  /* 0x00018d0000067ab9 */ /* 0x000fe40000000800 */
[----:B------:R-:W-:-:S05]  /*8de0*/  IADD3 R5, P1, R2, UR6, RZ ;  /* 0x0000000602057c10 */ /* 0x000fca000ff3e0ff */
[----:B------:R-:W-:-:S04]  /*8df0*/  IMAD.X R21, RZ, RZ, R3, P1 ;  /* 0x000000ffff157224 */ /* 0x000fc800008e0603 */
[----:B------:R-:W-:-:S04]  /*8e00*/  IMAD.WIDE.U32 R10, R21, UR4, RZ ;  /* 0x00000004150a7c25 */ /* 0x000fc8000f8e00ff */
[----:B------:R-:W-:-:S04]  /*8e10*/  IMAD.WIDE.U32 R10, P1, R5, UR5, R10 ;  /* 0x00000005050a7c25 */ /* 0x000fc8000f82000a */
[----:B------:R-:W-:-:S04]  /*8e20*/  IMAD.WIDE.U32 R4, R5, UR4, RZ ;  /* 0x0000000405047c25 */ /* 0x000fc8000f8e00ff */
[----:B------:R-:W-:Y:S01]  /*8e30*/  IMAD.MOV.U32 R4, RZ, RZ, R11 ;  /* 0x000000ffff047224 */ /* 0x000fe200078e000b */
[----:B------:R-:W-:Y:S01]  /*8e40*/  IADD3 RZ, P4, R5, R10, RZ ;  /* 0x0000000a05ff7210 */ /* 0x000fe20007f9e0ff */
[----:B------:R-:W-:-:S04]  /*8e50*/  IMAD.X R5, RZ, RZ, RZ, P1 ;  /* 0x000000ffff057224 */ /* 0x000fc800008e06ff */
[----:B------:R-:W-:-:S08]  /*8e60*/  IMAD.WIDE.U32.X R4, R21, UR5, R4, P4 ;  /* 0x0000000515047c25 */ /* 0x000fd0000a0e0404 */
.L_x_187:
[--C-:B------:R-:W-:Y:S01]  /*8e70*/  SHF.R.U64 R18, R4, UR7, R5.reuse ;  /* 0x0000000704127c19 */ /* 0x100fe20008001205 */
[----:B------:R-:W-:Y:S01]  /*8e80*/  FMUL R20, R20, UR8 ;  /* 0x0000000814147c20 */ /* 0x000fe20008400000 */
[----:B------:R-:W0:Y:S01]  /*8e90*/  LDC R21, c[0x0][0x144] ;  /* 0x00005100ff157b82 */ /* 0x000e220000000800 */
[----:B-1----:R-:W-:Y:S01]  /*8ea0*/  I2FP.F32.U32 R10, R19 ;  /* 0x00000013000a7245 */ /* 0x002fe20000201000 */
[----:B------:R-:W-:Y:S01]  /*8eb0*/  ULDC UR6, c[0x0][0x154] ;  /* 0x0000550000067ab9 */ /* 0x000fe20000000800 */
[----:B------:R-:W-:Y:S01]  /*8ec0*/  SHF.R.U32.HI R4, RZ, UR7, R5 ;  /* 0x00000007ff047c19 */ /* 0x000fe20008011605 */
[----:B------:R-:W-:Y:S01]  /*8ed0*/  ULDC.64 UR4, c[0x0][0x620] ;  /* 0x0001880000047ab9 */ /* 0x000fe20000000a00 */
[----:B------:R-:W-:Y:S01]  /*8ee0*/  IADD3 R5, P1, RZ, -R18, RZ ;  /* 0x80000012ff057210 */ /* 0x000fe20007f3e0ff */
[----:B------:R-:W1:Y:S01]  /*8ef0*/  F2I.U32.TRUNC.NTZ R20, R20 ;  /* 0x0000001400147305 */ /* 0x000e62000020f000 */
[----:B------:R-:W-:Y:S01]  /*8f00*/  FMUL R10, R10, UR6 ;  /* 0x000000060a0a7c20 */ /* 0x000fe20008400000 */
[----:B------:R-:W2:Y:S01]  /*8f10*/  LDC R22, c[0x0][0x148] ;  /* 0x00005200ff167b82 */ /* 0x000ea20000000800 */
[----:B------:R-:W-:Y:S01]  /*8f20*/  ULDC.64 UR6, c[0x0][0x640] ;  /* 0x0001900000067ab9 */ /* 0x000fe20000000a00 */
[----:B------:R-:W-:Y:S01]  /*8f30*/  IMAD.X R4, RZ, RZ, ~R4, P1 ;  /* 0x000000ffff047224 */ /* 0x000fe200008e0e04 */
[----:B------:R-:W-:-:S03]  /*8f40*/  ISETP.NE.U32.AND P1, PT, RZ, UR6, PT ;  /* 0x00000006ff007c0c */ /* 0x000fc6000bf25070 */
[----:B------:R-:W-:Y:S01]  /*8f50*/  IMAD R4, R4, UR4, RZ ;  /* 0x0000000404047c24 */ /* 0x000fe2000f8e02ff */
[----:B------:R-:W3:Y:S01]  /*8f60*/  F2I.U32.TRUNC.NTZ R10, R10 ;  /* 0x0000000a000a7305 */ /* 0x000ee2000020f000 */
[----:B------:R-:W-:Y:S02]  /*8f70*/  ISETP.NE.AND.EX P1, PT, RZ, UR7, PT, P1 ;  /* 0x00000007ff007c0c */ /* 0x000fe4000bf25310 */
[C---:B------:R-:W-:Y:S02]  /*8f80*/  IMAD R11, R5.reuse, UR5, R4 ;  /* 0x00000005050b7c24 */ /* 0x040fe4000f8e0204 */
[----:B------:R-:W-:Y:S01]  /*8f90*/  IMAD.WIDE.U32 R4, R5, UR4, R2 ;  /* 0x0000000405047c25 */ /* 0x000fe2000f8e0002 */
[----:B------:R-:W-:-:S03]  /*8fa0*/  ULDC UR4, c[0x0][0x618] ;  /* 0x0001860000047ab9 */ /* 0x000fc60000000800 */
[----:B-1----:R-:W-:Y:S02]  /*8fb0*/  IMAD.MOV R20, RZ, RZ, -R20 ;  /* 0x000000ffff147224 */ /* 0x002fe400078e0a14 */
[----:B------:R-:W-:Y:S02]  /*8fc0*/  IMAD.IADD R5, R5, 0x1, R11 ;  /* 0x0000000105057824 */ /* 0x000fe400078e020b */
[----:B0-----:R-:W-:-:S03]  /*8fd0*/  IMAD R6, R21, R20, R6 ;  /* 0x0000001415067224 */ /* 0x001fc600078e0206 */
[--C-:B------:R-:W-:Y:S01]  /*8fe0*/  SHF.R.U64 R20, R4, UR4, R5.reuse ;  /* 0x0000000404147c19 */ /* 0x100fe20008001205 */
[----:B---3--:R-:W-:Y:S01]  /*8ff0*/  IMAD.MOV R4, RZ, RZ, -R10 ;  /* 0x000000ffff047224 */ /* 0x008fe200078e0a0a */
[----:B------:R-:W-:Y:S01]  /*9000*/  SHF.R.U32.HI R5, RZ, UR4, R5 ;  /* 0x00000004ff057c19 */ /* 0x000fe20008011605 */
[----:B------:R-:W-:Y:S02]  /*9010*/  ULDC UR4, c[0x0][0x608] ;  /* 0x0001820000047ab9 */ /* 0x000fe40000000800 */
[----:B--2---:R-:W-:Y:S01]  /*9020*/  @P2 IMAD R6, R22, R4, R19 ;  /* 0x0000000416062224 */ /* 0x004fe200078e0213 */
[--C-:B------:R-:W-:Y:S02]  /*9030*/  SHF.R.U64 R22, R20, UR4, R5.reuse ;  /* 0x0000000414167c19 */ /* 0x100fe40008001205 */
[----:B------:R-:W-:Y:S01]  /*9040*/  SHF.R.U32.HI R5, RZ, UR4, R5 ;  /* 0x00000004ff057c19 */ /* 0x000fe20008011605 */
[----:B------:R-:W-:-:S03]  /*9050*/  ULDC UR4, c[0x0][0x658] ;  /* 0x0001960000047ab9 */ /* 0x000fc60000000800 */
[--C-:B------:R-:W-:Y:S02]  /*9060*/  SHF.R.U64 R19, R22, UR4, R5.reuse ;  /* 0x0000000416137c19 */ /* 0x100fe40008001205 */
[----:B------:R-:W-:-:S03]  /*9070*/  SHF.R.U32.HI R21, RZ, UR4, R5 ;  /* 0x00000004ff157c19 */ /* 0x000fc60008011605 */
[----:B------:R-:W-:Y:S02]  /*9080*/  IMAD.MOV.U32 R10, RZ, RZ, R19 ;  /* 0x000000ffff0a7224 */ /* 0x000fe400078e0013 */
[----:B------:R-:W-:Y:S01]  /*9090*/  IMAD.MOV.U32 R5, RZ, RZ, R21 ;  /* 0x000000ffff057224 */ /* 0x000fe200078e0015 */
[----:B------:R-:W-:Y:S06]  /*90a0*/  @!P1 BRA `(.L_x_188) ;  /* 0x00000000002c9947 */ /* 0x000fec0003800000 */
        /* <DEDUP_REMOVED lines=9> */
[----:B------:R-:W-:-:S04]  /*9140*/  IMAD.WIDE.U32.X R4, R21, UR7, R4, P4 ;  /* 0x0000000715047c25 */ /* 0x000fc8000a0e0404 */
[----:B------:R-:W-:-:S07]  /*9150*/  IMAD.MOV.U32 R10, RZ, RZ, R4 ;  /* 0x000000ffff0a7224 */ /* 0x000fce00078e0004 */
.L_x_188:
[----:B------:R-:W-:Y:S01]  /*9160*/  ULDC UR4, c[0x0][0x648] ;  /* 0x0001920000047ab9 */ /* 0x000fe20000000800 */
[----:B------:R-:W-:Y:S01]  /*9170*/  LOP3.LUT R4, R22, UR17, RZ, 0xc0, !PT ;  /* 0x0000001116047c12 */ /* 0x000fe2000f8ec0ff */
[----:B------:R-:W-:Y:S01]  /*9180*/  ULDC UR5, c[0x0][0x610] ;  /* 0x0001840000057ab9 */ /* 0x000fe20000000800 */
[----:B------:R-:W-:Y:S01]  /*9190*/  SHF.R.U64 R5, R10, UR4, R5 ;  /* 0x000000040a057c19 */ /* 0x000fe20008001205 */
[----:B------:R-:W-:Y:S01]  /*91a0*/  ULDC UR4, c[0x0][0x638] ;  /* 0x00018e0000047ab9 */ /* 0x000fe20000000800 */
[----:B------:R-:W-:-:S03]  /*91b0*/  LOP3.LUT R20, R20, UR16, RZ, 0xc0, !PT ;  /* 0x0000001014147c12 */ /* 0x000fc6000f8ec0ff */
[----:B------:R-:W-:Y:S02]  /*91c0*/  IMAD.MOV R10, RZ, RZ, -R5 ;  /* 0x000000ffff0a7224 */ /* 0x000fe400078e0a05 */
[----:B------:R-:W-:Y:S02]  /*91d0*/  IMAD R5, R5, UR18, R4 ;  /* 0x0000001205057c24 */ /* 0x000fe4000f8e0204 */
[----:B------:R-:W-:Y:S01]  /*91e0*/  IMAD R19, R10, UR4, R19 ;  /* 0x000000040a137c24 */ /* 0x000fe2000f8e0213 */
[----:B------:R-:W-:Y:S01]  /*91f0*/  ULDC UR4, c[0x0][0x600] ;  /* 0x0001800000047ab9 */ /* 0x000fe20000000800 */
[----:B------:R-:W-:Y:S02]  /*9200*/  IMAD R6, R5, UR5, R6 ;  /* 0x0000000505067c24 */ /* 0x000fe4000f8e0206 */
[----:B------:R-:W-:Y:S02]  /*9210*/  IMAD R19, R19, UR4, R20 ;  /* 0x0000000413137c24 */ /* 0x000fe4000f8e0214 */
[----:B------:R-:W-:-:S02]  /*9220*/  IMAD.MOV.U32 R10, RZ, RZ, 0x1 ;  /* 0x00000001ff0a7424 */ /* 0x000fc400078e00ff */
[----:B------:R-:W-:Y:S01]  /*9230*/  IMAD.MOV.U32 R4, RZ, RZ, R18 ;  /* 0x000000ffff047224 */ /* 0x000fe200078e0012 */
[----:B------:R-:W-:Y:S02]  /*9240*/  SEL R5, R19, R6, !P2 ;  /* 0x0000000613057207 */ /* 0x000fe40005000000 */
[----:B------:R-:W-:-:S07]  /*9250*/  SEL R6, R6, R19, !P2 ;  /* 0x0000001306067207 */ /* 0x000fce0005000000 */
.L_x_186:
[----:B------:R-:W-:Y:S05]  /*9260*/  BSYNC B1 ;  /* 0x0000000000017941 */ /* 0x000fea0003800000 */
.L_x_185:
[----:B------:R-:W-:-:S13]  /*9270*/  LOP3.LUT P1, RZ, R10, 0xff, RZ, 0xc0, !PT ;  /* 0x000000ff0aff7812 */ /* 0x000fda000782c0ff */
[----:B------:R-:W-:Y:S05]  /*9280*/  @P1 BRA `(.L_x_189) ;  /* 0xfffffff400301947 */ /* 0x000fea000383ffff */
[----:B------:R-:W-:Y:S05]  /*9290*/  BSYNC B0 ;  /* 0x0000000000007941 */ /* 0x000fea0003800000 */
.L_x_177:
[----:B------:R-:W-:-:S03]  /*92a0*/  UMOV UR4, 0xffffffff ;  /* 0xffffffff00047882 */ /* 0x000fc60000000000 */
[----:B------:R-:W-:Y:S05]  /*92b0*/  BRA.DIV UR4, `(.L_x_190) ;  /* 0x0000001604f07947 */ /* 0x000fea000b800000 */
[----:B------:R-:W-:-:S13]  /*92c0*/  ELECT P0, URZ, PT ;  /* 0x00000000003f782f */ /* 0x000fda0003800000 */
.L_x_239:
[----:B------:R-:W-:Y:S04]  /*92d0*/  BSSY B0, `(.L_x_191) ;  /* 0x0000154000007945 */ /* 0x000fe80003800000 */
[----:B------:R-:W-:Y:S05]  /*92e0*/  @!P0 BRA `(.L_x_192) ;  /* 0x0000001400488947 */ /* 0x000fea0003800000 */
[----:B------:R-:W-:-:S04]  /*92f0*/  LOP3.LUT R7, R7, 0x2, RZ, 0xfc, !PT ;  /* 0x0000000207077812 */ /* 0x000fc800078efcff */
[----:B------:R-:W-:-:S13]  /*9300*/  ISETP.NE.AND P0, PT, R7, 0x3, PT ;  /* 0x000000030700780c */ /* 0x000fda0003f05270 */
[----:B------:R-:W-:Y:S05]  /*9310*/  @!P0 BRA `(.L_x_193) ;  /* 0x0000000000048947 */ /* 0x000fea0003800000 */
[----:B------:R-:W-:Y:S01]  /*9320*/  BPT.TRAP 0x1 ;  /* 0x000000040000795c */ /* 0x000fe20000300000 */
.L_x_193:
[----:B------:R-:W0:Y:S01]  /*9330*/  S2R R3, SR_CgaCtaId ;  /* 0x0000000000037919 */ /* 0x000e220000008800 */
[----:B------:R-:W-:Y:S02]  /*9340*/  MOV R0, 0x400 ;  /* 0x0000040000007802 */ /* 0x000fe40000000f00 */
[----:B------:R-:W-:Y:S02]  /*9350*/  SHF.L.U32 R2, R12, 0x1f, RZ ;  /* 0x0000001f0c027819 */ /* 0x000fe400000006ff */
[----:B0-----:R-:W-:-:S05]  /*9360*/  LEA R0, R3, R0, 0x18 ;  /* 0x0000000003007211 */ /* 0x001fca00078ec0ff */
[----:B------:R-:W-:-:S04]  /*9370*/  VIADD R0, R0, 0x128 ;  /* 0x0000012800007836 */ /* 0x000fc80000000000 */
[C---:B------:R-:W-:Y:S02]  /*9380*/  IMAD R5, R13.reuse, 0x8, R0 ;  /* 0x000000080d057824 */ /* 0x040fe400078e0200 */
[----:B------:R-:W-:Y:S02]  /*9390*/  VIADD R13, R13, 0x1 ;  /* 0x000000010d0d7836 */ /* 0x000fe40000000000 */
[----:B------:R-:W0:Y:S03]  /*93a0*/  SYNCS.PHASECHK.TRANS64.TRYWAIT P0, [R5+URZ], R2 ;  /* 0x00000002050075a7 */ /* 0x000e26000800017f */
[----:B------:R-:W-:-:S04]  /*93b0*/  ISETP.NE.AND P1, PT, R13, 0x25, PT ;  /* 0x000000250d00780c */ /* 0x000fc80003f25270 */
[----:B------:R-:W-:Y:S02]  /*93c0*/  SEL R3, RZ, 0x1, P1 ;  /* 0x00000001ff037807 */ /* 0x000fe40000800000 */
[----:B------:R-:W-:Y:S02]  /*93d0*/  SEL R13, R13, RZ, P1 ;  /* 0x000000ff0d0d7207 */ /* 0x000fe40000800000 */
[----:B------:R-:W-:-:S03]  /*93e0*/  LOP3.LUT R12, R12, R3, RZ, 0x3c, !PT ;  /* 0x000000030c0c7212 */ /* 0x000fc600078e3cff */
[----:B------:R-:W-:Y:S01]  /*93f0*/  IMAD R7, R13, 0x8, R0 ;  /* 0x000000080d077824 */ /* 0x000fe200078e0200 */
[----:B------:R-:W-:Y:S01]  /*9400*/  SHF.L.U32 R4, R12, 0x1f, RZ ;  /* 0x0000001f0c047819 */ /* 0x000fe200000006ff */
[----:B0-----:R-:W-:Y:S06]  /*9410*/  @!P0 BRA `(.L_x_194) ;  /* 0x0000001400bc8947 */ /* 0x001fec0003800000 */
.L_x_240:
[----:B------:R-:W1:Y:S01]  /*9420*/  SYNCS.PHASECHK.TRANS64.TRYWAIT P0, [R7+URZ], R4 ;  /* 0x00000004070075a7 */ /* 0x000e62000800017f */
[----:B0-----:R-:W-:-:S05]  /*9430*/  VIADD R2, R13, 0x1 ;  /* 0x000000010d027836 */ /* 0x001fca0000000000 */
[----:B------:R-:W-:-:S04]  /*9440*/  ISETP.NE.AND P1, PT, R2, 0x25, PT ;  /* 0x000000250200780c */ /* 0x000fc80003f25270 */
[----:B------:R-:W-:Y:S02]  /*9450*/  SEL R3, RZ, 0x1, P1 ;  /* 0x00000001ff037807 */ /* 0x000fe40000800000 */
[----:B------:R-:W-:Y:S02]  /*9460*/  SEL R9, R2, RZ, P1 ;  /* 0x000000ff02097207 */ /* 0x000fe40000800000 */
[----:B------:R-:W-:-:S03]  /*9470*/  LOP3.LUT R12, R12, R3, RZ, 0x3c, !PT ;  /* 0x000000030c0c7212 */ /* 0x000fc600078e3cff */
[----:B------:R-:W-:Y:S01]  /*9480*/  IMAD R6, R9, 0x8, R0 ;  /* 0x0000000809067824 */ /* 0x000fe200078e0200 */
[----:B------:R-:W-:Y:S01]  /*9490*/  SHF.L.U32 R5, R12, 0x1f, RZ ;  /* 0x0000001f0c057819 */ /* 0x000fe200000006ff */
[----:B-1----:R-:W-:Y:S06]  /*94a0*/  @!P0 BRA `(.L_x_195) ;  /* 0x0000001400ac8947 */ /* 0x002fec0003800000 */
.L_x_241:
[----:B------:R-:W1:Y:S01]  /*94b0*/  SYNCS.PHASECHK.TRANS64.TRYWAIT P0, [R6+URZ], R5 ;  /* 0x00000005060075a7 */ /* 0x000e62000800017f */
[----:B------:R-:W-:-:S05]  /*94c0*/  VIADD R2, R9, 0x1 ;  /* 0x0000000109027836 */ /* 0x000fca0000000000 */
[----:B------:R-:W-:-:S04]  /*94d0*/  ISETP.NE.AND P1, PT, R2, 0x25, PT ;  /* 0x000000250200780c */ /* 0x000fc80003f25270 */
[----:B------:R-:W-:Y:S02]  /*94e0*/  SEL R3, RZ, 0x1, P1 ;  /* 0x00000001ff037807 */ /* 0x000fe40000800000 */
[----:B0-----:R-:W-:Y:S02]  /*94f0*/  SEL R7, R2, RZ, P1 ;  /* 0x000000ff02077207 */ /* 0x001fe40000800000 */
[----:B------:R-:W-:-:S03]  /*9500*/  LOP3.LUT R12, R12, R3, RZ, 0x3c, !PT ;  /* 0x000000030c0c7212 */ /* 0x000fc600078e3cff */
[----:B------:R-:W-:Y:S01]  /*9510*/  IMAD R9, R7, 0x8, R0 ;  /* 0x0000000807097824 */ /* 0x000fe200078e0200 */
[----:B------:R-:W-:Y:S01]  /*9520*/  SHF.L.U32 R4, R12, 0x1f, RZ ;  /* 0x0000001f0c047819 */ /* 0x000fe200000006ff */
[----:B-1----:R-:W-:Y:S06]  /*9530*/  @!P0 BRA `(.L_x_196) ;  /* 0x00000014009c8947 */ /* 0x002fec0003800000 */
.L_x_242:
[----:B------:R-:W1:Y:S01]  /*9540*/  SYNCS.PHASECHK.TRANS64.TRYWAIT P0, [R9+URZ], R4 ;  /* 0x00000004090075a7 */ /* 0x000e62000800017f */
[----:B------:R-:W-:-:S05]  /*9550*/  VIADD R2, R7, 0x1 ;  /* 0x0000000107027836 */ /* 0x000fca0000000000 */
[----:B------:R-:W-:-:S04]  /*9560*/  ISETP.NE.AND P1, PT, R2, 0x25, PT ;  /* 0x000000250200780c */ /* 0x000fc80003f25270 */
[----:B------:R-:W-:Y:S02]  /*9570*/  SEL R3, RZ, 0x1, P1 ;  /* 0x00000001ff037807 */ /* 0x000fe40000800000 */
[----:B------:R-:W-:Y:S02]  /*9580*/  SEL R7, R2, RZ, P1 ;  /* 0x000000ff02077207 */ /* 0x000fe40000800000 */
[----:B------:R-:W-:-:S03]  /*9590*/  LOP3.LUT R12, R12, R3, RZ, 0x3c, !PT ;  /* 0x000000030c0c7212 */ /* 0x000fc600078e3cff */
[----:B0-----:R-:W-:Y:S01]  /*95a0*/  IMAD R6, R7, 0x8, R0 ;  /* 0x0000000807067824 */ /* 0x001fe200078e0200 */
[----:B------:R-:W-:Y:S01]  /*95b0*/  SHF.L.U32 R5, R12, 0x1f, RZ ;  /* 0x0000001f0c057819 */ /* 0x000fe200000006ff */
[----:B-1----:R-:W-:Y:S06]  /*95c0*/  @!P0 BRA `(.L_x_197) ;  /* 0x00000014008c8947 */ /* 0x002fec0003800000 */
.L_x_243:
        /* <DEDUP_REMOVED lines=9> */
.L_x_244:
        /* <DEDUP_REMOVED lines=9> */
.L_x_245:
        /* <DEDUP_REMOVED lines=9> */
.L_x_246:
        /* <DEDUP_REMOVED lines=9> */
.L_x_247:
        /* <DEDUP_REMOVED lines=9> */
.L_x_248:
        /* <DEDUP_REMOVED lines=9> */
.L_x_249:
        /* <DEDUP_REMOVED lines=9> */
.L_x_250:
        /* <DEDUP_REMOVED lines=9> */
.L_x_251:
        /* <DEDUP_REMOVED lines=9> */
.L_x_252:
        /* <DEDUP_REMOVED lines=9> */
.L_x_253:
        /* <DEDUP_REMOVED lines=9> */
.L_x_254:
        /* <DEDUP_REMOVED lines=9> */
.L_x_255:
        /* <DEDUP_REMOVED lines=9> */
.L_x_256:
        /* <DEDUP_REMOVED lines=9> */
.L_x_257:
        /* <DEDUP_REMOVED lines=9> */
.L_x_258:
        /* <DEDUP_REMOVED lines=9> */
.L_x_259:
        /* <DEDUP_REMOVED lines=9> */
.L_x_260:
        /* <DEDUP_REMOVED lines=9> */
.L_x_261:
        /* <DEDUP_REMOVED lines=9> */
.L_x_262:
        /* <DEDUP_REMOVED lines=9> */
.L_x_263:
        /* <DEDUP_REMOVED lines=9> */
.L_x_264:
        /* <DEDUP_REMOVED lines=9> */
.L_x_265:
        /* <DEDUP_REMOVED lines=9> */
.L_x_266:
        /* <DEDUP_REMOVED lines=9> */
.L_x_267:
        /* <DEDUP_REMOVED lines=9> */
.L_x_268:
        /* <DEDUP_REMOVED lines=9> */
.L_x_269:
        /* <DEDUP_REMOVED lines=9> */
.L_x_270:
        /* <DEDUP_REMOVED lines=9> */
.L_x_271:
        /* <DEDUP_REMOVED lines=9> */
.L_x_272:
[----:B------:R-:W1:Y:S01]  /*a620*/  SYNCS.PHASECHK.TRANS64.TRYWAIT P0, [R9+URZ], R4 ;  /* 0x00000004090075a7 */ /* 0x000e62000800017f */
[----:B------:R-:W-:-:S05]  /*a630*/  VIADD R2, R7, 0x1 ;  /* 0x0000000107027836 */ /* 0x000fca0000000000 */
[----:B------:R-:W-:-:S04]  /*a640*/  ISETP.NE.AND P1, PT, R2, 0x25, PT ;  /* 0x000000250200780c */ /* 0x000fc80003f25270 */
[----:B------:R-:W-:Y:S02]  /*a650*/  SEL R3, RZ, 0x1, P1 ;  /* 0x00000001ff037807 */ /* 0x000fe40000800000 */
[----:B------:R-:W-:Y:S02]  /*a660*/  SEL R7, R2, RZ, P1 ;  /* 0x000000ff02077207 */ /* 0x000fe40000800000 */
[----:B------:R-:W-:-:S03]  /*a670*/  LOP3.LUT R12, R12, R3, RZ, 0x3c, !PT ;  /* 0x000000030c0c7212 */ /* 0x000fc600078e3cff */
[----:B------:R-:W-:Y:S01]  /*a680*/  IMAD R8, R7, 0x8, R0 ;  /* 0x0000000807087824 */ /* 0x000fe200078e0200 */
[----:B0-----:R-:W-:Y:S01]  /*a690*/  SHF.L.U32 R5, R12, 0x1f, RZ ;  /* 0x0000001f0c057819 */ /* 0x001fe200000006ff */
[----:B-1----:R-:W-:Y:S06]  /*a6a0*/  @!P0 BRA `(.L_x_227) ;  /* 0x0000000c00ac8947 */ /* 0x002fec0003800000 */
.L_x_273:
[----:B------:R-:W1:Y:S01]  /*a6b0*/  SYNCS.PHASECHK.TRANS64.TRYWAIT P0, [R8+URZ], R5 ;  /* 0x00000005080075a7 */ /* 0x000e62000800017f */
[----:B------:R-:W-:-:S05]  /*a6c0*/  VIADD R2, R7, 0x1 ;  /* 0x0000000107027836 */ /* 0x000fca0000000000 */
[----:B------:R-:W-:-:S04]  /*a6d0*/  ISETP.NE.AND P1, PT, R2, 0x25, PT ;  /* 0x000000250200780c */ /* 0x000fc80003f25270 */
[----:B------:R-:W-:Y:S02]  /*a6e0*/  SEL R3, RZ, 0x1, P1 ;  /* 0x00000001ff037807 */ /* 0x000fe40000800000 */
[----:B------:R-:W-:Y:S02]  /*a6f0*/  SEL R7, R2, RZ, P1 ;  /* 0x000000ff02077207 */ /* 0x000fe40000800000 */
[----:B0-----:R-:W-:-:S03]  /*a700*/  LOP3.LUT R9, R12, R3, RZ, 0x3c, !PT ;  /* 0x000000030c097212 */ /* 0x001fc600078e3cff */
[----:B------:R-:W-:Y:S01]  /*a710*/  IMAD R11, R7, 0x8, R0 ;  /* 0x00000008070b7824 */ /* 0x000fe200078e0200 */
[----:B------:R-:W-:Y:S01]  /*a720*/  SHF.L.U32 R6, R9, 0x1f, RZ ;  /* 0x0000001f09067819 */ /* 0x000fe200000006ff */
[----:B-1----:R-:W-:Y:S06]  /*a730*/  @!P0 BRA `(.L_x_228) ;  /* 0x0000000c009c8947 */ /* 0x002fec0003800000 */
.L_x_274:
[----:B------:R-:W1:Y:S01]  /*a740*/  SYNCS.PHASECHK.TRANS64.TRYWAIT P0, [R11+URZ], R6 ;  /* 0x000000060b0075a7 */ /* 0x000e62000800017f */
[----:B------:R-:W-:-:S05]  /*a750*/  VIADD R2, R7, 0x1 ;  /* 0x0000000107027836 */ /* 0x000fca0000000000 */
[----:B------:R-:W-:-:S04]  /*a760*/  ISETP.NE.AND P1, PT, R2, 0x25, PT ;  /* 0x000000250200780c */ /* 0x000fc80003f25270 */
[----:B------:R-:W-:Y:S02]  /*a770*/  SEL R4, RZ, 0x1, P1 ;  /* 0x00000001ff047807 */ /* 0x000fe40000800000 */
[----:B------:R-:W-:Y:S02]  /*a780*/  SEL R3, R2, RZ, P1 ;  /* 0x000000ff02037207 */ /* 0x000fe40000800000 */
[----:B------:R-:W-:Y:S01]  /*a790*/  LOP3.LUT R4, R9, R4, RZ, 0x3c, !PT ;  /* 0x0000000409047212 */ /* 0x000fe200078e3cff */
[----:B-1----:R-:W-:Y:S06]  /*a7a0*/  @!P0 BRA `(.L_x_229) ;  /* 0x0000000c00948947 */ /* 0x002fec0003800000 */
.L_x_275:
[----:B------:R-:W-:Y:S01]  /*a7b0*/  IMAD R3, R3, 0x8, R0 ;  /* 0x0000000803037824 */ /* 0x000fe200078e0200 */
[----:B------:R-:W-:-:S07]  /*a7c0*/  SHF.L.U32 R0, R4, 0x1f, RZ ;  /* 0x0000001f04007819 */ /* 0x000fce00000006ff */
.L_x_230:
[----:B--2---:R2:W3:Y:S02]  /*a7d0*/  SYNCS.PHASECHK.TRANS64.TRYWAIT P0, [R3+URZ], R0 ;  /* 0x00000000030075a7 */ /* 0x0044e4000800017f */
[----:B---3--:R-:W-:Y:S05]  /*a7e0*/  @!P0 NANOSLEEP.SYNCS 0x989680 ;  /* 0x009896800000895d */ /* 0x008fea0003900000 */
[----:B------:R-:W3:Y:S02]  /*a7f0*/  @!P0 SYNCS.PHASECHK.TRANS64 P0, [R3+URZ], R0 ;  /* 0x00000000030085a7 */ /* 0x000ee4000800007f */
[----:B---3--:R-:W-:Y:S05]  /*a800*/  @!P0 BRA `(.L_x_230) ;  /* 0xfffffffc00f08947 */ /* 0x008fea000383ffff */
.L_x_192:
[----:B------:R-:W-:Y:S05]  /*a810*/  BSYNC B0 ;  /* 0x0000000000007941 */ /* 0x000fea0003800000 */
.L_x_191:
[----:B------:R-:W-:Y:S05]  /*a820*/  EXIT ;  /* 0x000000000000794d */ /* 0x000fea0003800000 */
.L_x_20:
[----:B0-----:R-:W-:-:S04]  /*a830*/  IMAD.U32 R19, RZ, RZ, UR11 ;  /* 0x0000000bff137e24 */ /* 0x001fc8000f8e00ff */
[----:B------:R0:W1:Y:S03]  /*a840*/  SYNCS.PHASECHK.TRANS64.TRYWAIT P0, [R19+URZ+-0x8], R18 ;  /* 0xfffff812130075a7 */ /* 0x000066000800017f */
[----:B-1----:R-:W-:Y:S05]  /*a850*/  @!P0 NANOSLEEP.SYNCS 0x989680 ;  /* 0x009896800000895d */ /* 0x002fea0003900000 */
[----:B------:R-:W1:Y:S02]  /*a860*/  @!P0 SYNCS.PHASECHK.TRANS64 P0, [R19+URZ+-0x8], R18 ;  /* 0xfffff812130085a7 */ /* 0x000e64000800007f */
[----:B-1----:R-:W-:Y:S05]  /*a870*/  @!P0 BRA `(.L_x_20) ;  /* 0xfffffffc00ec8947 */ /* 0x002fea000383ffff */
[----:B------:R-:W-:Y:S05]  /*a880*/  BRA `(.L_x_231) ;  /* 0xffffff7000a47947 */ /* 0x000fea000383ffff */
.L_x_25:
[----:B-1----:R-:W-:-:S04]  /*a890*/  IMAD.U32 R19, RZ, RZ, UR6 ;  /* 0x00000006ff137e24 */ /* 0x002fc8000f8e00ff */
[----:B------:R1:W4:Y:S03]  /*a8a0*/  SYNCS.PHASECHK.TRANS64.TRYWAIT P0, [R19+URZ], R18 ;  /* 0x00000012130075a7 */ /* 0x000326000800017f */
[----:B----4-:R-:W-:Y:S05]  /*a8b0*/  @!P0 NANOSLEEP.SYNCS 0x989680 ;  /* 0x009896800000895d */ /* 0x010fea0003900000 */
[----:B------:R-:W4:Y:S02]  /*a8c0*/  @!P0 SYNCS.PHASECHK.TRANS64 P0, [R19+URZ], R18 ;  /* 0x00000012130085a7 */ /* 0x000f24000800007f */
[----:B----4-:R-:W-:Y:S05]  /*a8d0*/  @!P0 BRA `(.L_x_25) ;  /* 0xfffffffc00ec8947 */ /* 0x010fea000383ffff */
[----:B------:R-:W-:Y:S05]  /*a8e0*/  BRA `(.L_x_24) ;  /* 0xffffff7400d07947 */ /* 0x000fea000383ffff */
.L_x_31:
[----:B-1----:R-:W-:-:S04]  /*a8f0*/  IMAD.U32 R21, RZ, RZ, UR16 ;  /* 0x00000010ff157e24 */ /* 0x002fc8000f8e00ff */
[----:B------:R1:W4:Y:S03]  /*a900*/  SYNCS.PHASECHK.TRANS64.TRYWAIT P0, [R21+URZ], R20 ;  /* 0x00000014150075a7 */ /* 0x000326000800017f */
[----:B----4-:R-:W-:Y:S05]  /*a910*/  @!P0 NANOSLEEP.SYNCS 0x989680 ;  /* 0x009896800000895d */ /* 0x010fea0003900000 */
[----:B------:R-:W4:Y:S02]  /*a920*/  @!P0 SYNCS.PHASECHK.TRANS64 P0, [R21+URZ], R20 ;  /* 0x00000014150085a7 */ /* 0x000f24000800007f */
[----:B----4-:R-:W-:Y:S05]  /*a930*/  @!P0 BRA `(.L_x_31) ;  /* 0xfffffffc00ec8947 */ /* 0x010fea000383ffff */
[----:B------:R-:W-:Y:S05]  /*a940*/  BRA `(.L_x_30) ;  /* 0xffffff7c00f47947 */ /* 0x000fea000383ffff */
.L_x_41:
[----:B0-----:R-:W-:-:S04]  /*a950*/  IMAD.U32 R19, RZ, RZ, UR11 ;  /* 0x0000000bff137e24 */ /* 0x001fc8000f8e00ff */
[----:B------:R0:W1:Y:S03]  /*a960*/  SYNCS.PHASECHK.TRANS64.TRYWAIT P0, [R19+URZ+0x8], R18 ;  /* 0x00000812130075a7 */ /* 0x000066000800017f */
[----:B-1----:R-:W-:Y:S05]  /*a970*/  @!P0 NANOSLEEP.SYNCS 0x989680 ;  /* 0x009896800000895d */ /* 0x002fea0003900000 */
[----:B------:R-:W1:Y:S02]  /*a980*/  @!P0 SYNCS.PHASECHK.TRANS64 P0, [R19+URZ+0x8], R18 ;  /* 0x00000812130085a7 */ /* 0x000e64000800007f */
[----:B-1----:R-:W-:Y:S05]  /*a990*/  @!P0 BRA `(.L_x_41) ;  /* 0xfffffffc00ec8947 */ /* 0x002fea000383ffff */
[----:B------:R-:W-:Y:S05]  /*a9a0*/  BRA `(.L_x_232) ;  /* 0xffffff8c00607947 */ /* 0x000fea000383ffff */
.L_x_178:
[----:B------:R-:W-:Y:S01]  /*a9b0*/  BSSY B1, `(.L_x_233) ;  /* 0x0000006000017945 */ /* 0x000fe20003800000 */
[----:B------:R-:W-:-:S07]  /*a9c0*/  IMAD.MOV.U32 R10, RZ, RZ, -0x1 ;  /* 0xffffffffff0a7424 */ /* 0x000fce00078e00ff */
[----:B------:R-:W-:Y:S05]  /*a9d0*/  WARPSYNC.COLLECTIVE R10, `(.L_x_234) ;  /* 0x000000000a0c7348 */ /* 0x000fea0003c00000 */
[----:B------:R-:W-:Y:S02]  /*a9e0*/  ELECT P1, UR62, PT ;  /* 0x00000000003e782f */ /* 0x000fe40003820000 */
[----:B------:R-:W-:Y:S01]  /*a9f0*/  MOV R10, UR62 ;  /* 0x0000003e000a7c02 */ /* 0x000fe20008000f00 */
[----:B------:R-:W-:Y:S10]  /*aa00*/  ENDCOLLECTIVE ;  /* 0x000000000000791b */ /* 0x000ff40003800000 */
.L_x_234:
[----:B------:R-:W-:Y:S05]  /*aa10*/  BSYNC B1 ;  /* 0x0000000000017941 */ /* 0x000fea0003800000 */
.L_x_233:
[----:B------:R-:W-:Y:S05]  /*aa20*/  BRA `(.L_x_235) ;  /* 0xffffffdc00547947 */ /* 0x000fea000383ffff */
.L_x_181:
[----:B-1----:R1:W2:Y:S02]  /*aa30*/  SYNCS.PHASECHK.TRANS64.TRYWAIT P1, [R21+URZ+0x128], R10 ;  /* 0x0001280a150075a7 */ /* 0x0022a4000802017f */
[----:B--2---:R-:W-:Y:S05]  /*aa40*/  @!P1 NANOSLEEP.SYNCS 0x989680 ;  /* 0x009896800000995d */ /* 0x004fea0003900000 */
[----:B------:R-:W2:Y:S02]  /*aa50*/  @!P1 SYNCS.PHASECHK.TRANS64 P1, [R21+URZ+0x128], R10 ;  /* 0x0001280a150095a7 */ /* 0x000ea4000802007f */
[----:B--2---:R-:W-:Y:S05]  /*aa60*/  @!P1 BRA `(.L_x_181) ;  /* 0xfffffffc00f09947 */ /* 0x004fea000383ffff */
[----:B------:R-:W-:Y:S05]  /*aa70*/  BRA `(.L_x_236) ;  /* 0xffffffdc00887947 */ /* 0x000fea000383ffff */
.L_x_190:
[----:B------:R-:W-:Y:S01]  /*aa80*/  BSSY B0, `(.L_x_237) ;  /* 0x0000006000007945 */ /* 0x000fe20003800000 */
[----:B------:R-:W-:-:S07]  /*aa90*/  IMAD.MOV.U32 R10, RZ, RZ, -0x1 ;  /* 0xffffffffff0a7424 */ /* 0x000fce00078e00ff */
[----:B------:R-:W-:Y:S05]  /*aaa0*/  WARPSYNC.COLLECTIVE R10, `(.L_x_238) ;  /* 0x000000000a0c7348 */ /* 0x000fea0003c00000 */
[----:B------:R-:W-:Y:S02]  /*aab0*/  ELECT P1, UR62, PT ;  /* 0x00000000003e782f */ /* 0x000fe40003820000 */
[----:B------:R-:W-:Y:S01]  /*aac0*/  MOV R10, UR62 ;  /* 0x0000003e000a7c02 */ /* 0x000fe20008000f00 */
[----:B------:R-:W-:Y:S10]  /*aad0*/  ENDCOLLECTIVE ;  /* 0x000000000000791b */ /* 0x000ff40003800000 */
.L_x_238:
[----:B------:R-:W-:Y:S05]  /*aae0*/  BSYNC B0 ;  /* 0x0000000000007941 */ /* 0x000fea0003800000 */
.L_x_237:
[----:B------:R-:W-:Y:S01]  /*aaf0*/  PLOP3.LUT P0, PT, P1, PT, PT, 0x80, 0x0 ;  /* 0x000000000000781c */ /* 0x000fe20000f0f070 */
[----:B------:R-:W-:-:S12]  /*ab00*/  BRA `(.L_x_239) ;  /* 0xffffffe400f07947 */ /* 0x000fd8000383ffff */
.L_x_194:
[----:B0-----:R0:W1:Y:S02]  /*ab10*/  SYNCS.PHASECHK.TRANS64.TRYWAIT P0, [R5+URZ], R2 ;  /* 0x00000002050075a7 */ /* 0x001064000800017f */
[----:B-1----:R-:W-:Y:S05]  /*ab20*/  @!P0 NANOSLEEP.SYNCS 0x989680 ;  /* 0x009896800000895d */ /* 0x002fea0003900000 */
[----:B------:R-:W1:Y:S02]  /*ab30*/  @!P0 SYNCS.PHASECHK.TRANS64 P0, [R5+URZ], R2 ;  /* 0x00000002050085a7 */ /* 0x000e64000800007f */
[----:B-1----:R-:W-:Y:S05]  /*ab40*/  @!P0 BRA `(.L_x_194) ;  /* 0xfffffffc00f08947 */ /* 0x002fea000383ffff */
[----:B------:R-:W-:Y:S05]  /*ab50*/  BRA `(.L_x_240) ;  /* 0xffffffe800307947 */ /* 0x000fea000383ffff */
.L_x_195:
[----:B0-----:R0:W1:Y:S02]  /*ab60*/  SYNCS.PHASECHK.TRANS64.TRYWAIT P0, [R7+URZ], R4 ;  /* 0x00000004070075a7 */ /* 0x001064000800017f */
[----:B-1----:R-:W-:Y:S05]  /*ab70*/  @!P0 NANOSLEEP.SYNCS 0x989680 ;  /* 0x009896800000895d */ /* 0x002fea0003900000 */
[----:B------:R-:W1:Y:S02]  /*ab80*/  @!P0 SYNCS.PHASECHK.TRANS64 P0, [R7+URZ], R4 ;  /* 0x00000004070085a7 */ /* 0x000e64000800007f */
[----:B-1----:R-:W-:Y:S05]  /*ab90*/  @!P0 BRA `(.L_x_195) ;  /* 0xfffffffc00f08947 */ /* 0x002fea000383ffff */
[----:B------:R-:W-:Y:S05]  /*aba0*/  BRA `(.L_x_241) ;  /* 0xffffffe800407947 */ /* 0x000fea000383ffff */
.L_x_196:
[----:B0-----:R0:W1:Y:S02]  /*abb0*/  SYNCS.PHASECHK.TRANS64.TRYWAIT P0, [R6+URZ], R5 ;  /* 0x00000005060075a7 */ /* 0x001064000800017f */
[----:B-1----:R-:W-:Y:S05]  /*abc0*/  @!P0 NANOSLEEP.SYNCS 0x989680 ;  /* 0x009896800000895d */ /* 0x002fea0003900000 */
[----:B------:R-:W1:Y:S02]  /*abd0*/  @!P0 SYNCS.PHASECHK.TRANS64 P0, [R6+URZ], R5 ;  /* 0x00000005060085a7 */ /* 0x000e64000800007f */
[----:B-1----:R-:W-:Y:S05]  /*abe0*/  @!P0 BRA `(.L_x_196) ;  /* 0xfffffffc00f08947 */ /* 0x002fea000383ffff */
[----:B------:R-:W-:Y:S05]  /*abf0*/  BRA `(.L_x_242) ;  /* 0xffffffe800507947 */ /* 0x000fea000383ffff */
.L_x_197:
[----:B0-----:R0:W1:Y:S02]  /*ac00*/  SYNCS.PHASECHK.TRANS64.TRYWAIT P0, [R9+URZ], R4 ;  /* 0x00000004090075a7 */ /* 0x001064000800017f */
[----:B-1----:R-:W-:Y:S05]  /*ac10*/  @!P0 NANOSLEEP.SYNCS 0x989680 ;  /* 0x009896800000895d */ /* 0x002fea0003900000 */
[----:B------:R-:W1:Y:S02]  /*ac20*/  @!P0 SYNCS.PHASECHK.TRANS64 P0, [R9+URZ], R4 ;  /* 0x00000004090085a7 */ /* 0x000e64000800007f */
[----:B-1----:R-:W-:Y:S05]  /*ac30*/  @!P0 BRA `(.L_x_197) ;  /* 0xfffffffc00f08947 */ /* 0x002fea000383ffff */
[----:B------:R-:W-:Y:S05]  /*ac40*/  BRA `(.L_x_243) ;  /* 0xffffffe800607947 */ /* 0x000fea000383ffff */
.L_x_198:
[----:B0-----:R0:W1:Y:S02]  /*ac50*/  SYNCS.PHASECHK.TRANS64.TRYWAIT P0, [R6+URZ], R5 ;  /* 0x00000005060075a7 */ /* 0x001064000800017f */
[----:B-1----:R-:W-:Y:S05]  /*ac60*/  @!P0 NANOSLEEP.SYNCS 0x989680 ;  /* 0x009896800000895d */ /* 0x002fea0003900000 */
[----:B------:R-:W1:Y:S02]  /*ac70*/  @!P0 SYNCS.PHASECHK.TRANS64 P0, [R6+URZ], R5 ;  /* 0x00000005060085a7 */ /* 0x000e64000800007f */
[----:B-1----:R-:W-:Y:S05]  /*ac80*/  @!P0 BRA `(.L_x_198) ;  /* 0xfffffffc00f08947 */ /* 0x002fea000383ffff */
[----:B------:R-:W-:Y:S05]  /*ac90*/  BRA `(.L_x_244) ;  /* 0xffffffe800707947 */ /* 0x000fea000383ffff */
.L_x_199:
[----:B0-----:R0:W1:Y:S02]  /*aca0*/  SYNCS.PHASECHK.TRANS64.TRYWAIT P0, [R9+URZ], R4 ;  /* 0x00000004090075a7 */ /* 0x001064000800017f */
[----:B-1----:R-:W-:Y:S05]  /*acb0*/  @!P0 NANOSLEEP.SYNCS 0x989680 ;  /* 0x009896800000895d */ /* 0x002fea0003900000 */
[----:B------:R-:W1:Y:S02]  /*acc0*/  @!P0 SYNCS.PHASECHK.TRANS64 P0, [R9+URZ], R4 ;  /* 0x00000004090085a7 */ /* 0x000e64000800007f */
[----:B-1----:R-:W-:Y:S05]  /*acd0*/  @!P0 BRA `(.L_x_199) ;  /* 0xfffffffc00f08947 */ /* 0x002fea000383ffff */
[----:B------:R-:W-:Y:S05]  /*ace0*/  BRA `(.L_x_245) ;  /* 0xffffffe800807947 */ /* 0x000fea000383ffff */
.L_x_200:
[----:B0-----:R0:W1:Y:S02]  /*acf0*/  SYNCS.PHASECHK.TRANS64.TRYWAIT P0, [R6+URZ], R5 ;  /* 0x00000005060075a7 */ /* 0x001064000800017f */
[----:B-1----:R-:W-:Y:S05]  /*ad00*/  @!P0 NANOSLEEP.SYNCS 0x989680 ;  /* 0x009896800000895d */ /* 0x002fea0003900000 */
[----:B------:R-:W1:Y:S02]  /*ad10*/  @!P0 SYNCS.PHASECHK.TRANS64 P0, [R6+URZ], R5 ;  /* 0x00000005060085a7 */ /* 0x000e64000800007f */
[----:B-1----:R-:W-:Y:S05]  /*ad20*/  @!P0 BRA `(.L_x_200) ;  /* 0xfffffffc00f08947 */ /* 0x002fea000383ffff */
[----:B------:R-:W-:Y:S05]  /*ad30*/  BRA `(.L_x_246) ;  /* 0xffffffe800907947 */ /* 0x000fea000383ffff */
.L_x_201:
[----:B0-----:R0:W1:Y:S02]  /*ad40*/  SYNCS.PHASECHK.TRANS64.TRYWAIT P0, [R9+URZ], R4 ;  /* 0x00000004090075a7 */ /* 0x001064000800017f */
[----:B-1----:R-:W-:Y:S05]  /*ad50*/  @!P0 NANOSLEEP.SYNCS 0x989680 ;  /* 0x009896800000895d */ /* 0x002fea0003900000 */
[----:B------:R-:W1:Y:S02]  /*ad60*/  @!P0 SYNCS.PHASECHK.TRANS64 P0, [R9+URZ], R4 ;  /* 0x00000004090085a7 */ /* 0x000e64000800007f */
[----:B-1----:R-:W-:Y:S05]  /*ad70*/  @!P0 BRA `(.L_x_201) ;  /* 0xfffffffc00f08947 */ /* 0x002fea000383ffff */
[----:B------:R-:W-:Y:S05]  /*ad80*/  BRA `(.L_x_247) ;  /* 0xffffffe800a07947 */ /* 0x000fea000383ffff */
.L_x_202:
[----:B0-----:R0:W1:Y:S02]  /*ad90*/  SYNCS.PHASECHK.TRANS64.TRYWAIT P0, [R6+URZ], R5 ;  /* 0x00000005060075a7 */ /* 0x001064000800017f */
[----:B-1----:R-:W-:Y:S05]  /*ada0*/  @!P0 NANOSLEEP.SYNCS 0x989680 ;  /* 0x009896800000895d */ /* 0x002fea0003900000 */
[----:B------:R-:W1:Y:S02]  /*adb0*/  @!P0 SYNCS.PHASECHK.TRANS64 P0, [R6+URZ], R5 ;  /* 0x00000005060085a7 */ /* 0x000e64000800007f */
[----:B-1----:R-:W-:Y:S05]  /*adc0*/  @!P0 BRA `(.L_x_202) ;  /* 0xfffffffc00f08947 */ /* 0x002fea000383ffff */
[----:B------:R-:W-:Y:S05]  /*add0*/  BRA `(.L_x_248) ;  /* 0xffffffe800b07947 */ /* 0x000fea000383ffff */
.L_x_203:
[----:B0-----:R0:W1:Y:S02]  /*ade0*/  SYNCS.PHASECHK.TRANS64.TRYWAIT P0, [R9+URZ], R4 ;  /* 0x00000004090075a7 */ /* 0x001064000800017f */
[----:B-1----:R-:W-:Y:S05]  /*adf0*/  @!P0 NANOSLEEP.SYNCS 0x989680 ;  /* 0x009896800000895d */ /* 0x002fea0003900000 */
[----:B------:R-:W1:Y:S02]  /*ae00*/  @!P0 SYNCS.PHASECHK.TRANS64 P0, [R9+URZ], R4 ;  /* 0x00000004090085a7 */ /* 0x000e64000800007f */
[----:B-1----:R-:W-:Y:S05]  /*ae10*/  @!P0 BRA `(.L_x_203) ;  /* 0xfffffffc00f08947 */ /* 0x002fea000383ffff */
[----:B------:R-:W-:Y:S05]  /*ae20*/  BRA `(.L_x_249) ;  /* 0xffffffe800c07947 */ /* 0x000fea000383ffff */
.L_x_204:
[----:B0-----:R0:W1:Y:S02]  /*ae30*/  SYNCS.PHASECHK.TRANS64.TRYWAIT P0, [R6+URZ], R5 ;  /* 0x00000005060075a7 */ /* 0x001064000800017f */
[----:B-1----:R-:W-:Y:S05]  /*ae40*/  @!P0 NANOSLEEP.SYNCS 0x989680 ;  /* 0x009896800000895d */ /* 0x002fea0003900000 */
[----:B------:R-:W1:Y:S02]  /*ae50*/  @!P0 SYNCS.PHASECHK.TRANS64 P0, [R6+URZ], R5 ;  /* 0x00000005060085a7 */ /* 0x000e64000800007f */
[----:B-1----:R-:W-:Y:S05]  /*ae60*/  @!P0 BRA `(.L_x_204) ;  /* 0xfffffffc00f08947 */ /* 0x002fea000383ffff */
[----:B------:R-:W-:Y:S05]  /*ae70*/  BRA `(.L_x_250) ;  /* 0xffffffe800d07947 */ /* 0x000fea000383ffff */
.L_x_205:
[----:B0-----:R0:W1:Y:S02]  /*ae80*/  SYNCS.PHASECHK.TRANS64.TRYWAIT P0, [R9+URZ], R4 ;  /* 0x00000004090075a7 */ /* 0x001064000800017f */
[----:B-1----:R-:W-:Y:S05]  /*ae90*/  @!P0 NANOSLEEP.SYNCS 0x989680 ;  /* 0x009896800000895d */ /* 0x002fea0003900000 */
[----:B------:R-:W1:Y:S02]  /*aea0*/  @!P0 SYNCS.PHASECHK.TRANS64 P0, [R9+URZ], R4 ;  /* 0x00000004090085a7 */ /* 0x000e64000800007f */
[----:B-1----:R-:W-:Y:S05]  /*aeb0*/  @!P0 BRA `(.L_x_205) ;  /* 0xfffffffc00f08947 */ /* 0x002fea000383ffff */
[----:B------:R-:W-:Y:S05]  /*aec0*/  BRA `(.L_x_251) ;  /* 0xffffffe800e07947 */ /* 0x000fea000383ffff */
.L_x_206:
[----:B0-----:R0:W1:Y:S02]  /*aed0*/  SYNCS.PHASECHK.TRANS64.TRYWAIT P0, [R6+URZ], R5 ;  /* 0x00000005060075a7 */ /* 0x001064000800017f */
[----:B-1----:R-:W-:Y:S05]  /*aee0*/  @!P0 NANOSLEEP.SYNCS 0x989680 ;  /* 0x009896800000895d */ /* 0x002fea0003900000 */
[----:B------:R-:W1:Y:S02]  /*aef0*/  @!P0 SYNCS.PHASECHK.TRANS64 P0, [R6+URZ], R5 ;  /* 0x00000005060085a7 */ /* 0x000e64000800007f */
[----:B-1----:R-:W-:Y:S05]  /*af00*/  @!P0 BRA `(.L_x_206) ;  /* 0xfffffffc00f08947 */ /* 0x002fea000383ffff */
[----:B------:R-:W-:Y:S05]  /*af10*/  BRA `(.L_x_252) ;  /* 0xffffffe800f07947 */ /* 0x000fea000383ffff */
.L_x_207:
[----:B0-----:R0:W1:Y:S02]  /*af20*/  SYNCS.PHASECHK.TRANS64.TRYWAIT P0, [R9+URZ], R4 ;  /* 0x00000004090075a7 */ /* 0x001064000800017f */
[----:B-1----:R-:W-:Y:S05]  /*af30*/  @!P0 NANOSLEEP.SYNCS 0x989680 ;  /* 0x009896800000895d */ /* 0x002fea0003900000 */
[----:B------:R-:W1:Y:S02]  /*af40*/  @!P0 SYNCS.PHASECHK.TRANS64 P0, [R9+URZ], R4 ;  /* 0x00000004090085a7 */ /* 0x000e64000800007f */
[----:B-1----:R-:W-:Y:S05]  /*af50*/  @!P0 BRA `(.L_x_207) ;  /* 0xfffffffc00f08947 */ /* 0x002fea000383ffff */
[----:B------:R-:W-:Y:S05]  /*af60*/  BRA `(.L_x_253) ;  /* 0xffffffec00007947 */ /* 0x000fea000383ffff */
.L_x_208:
[----:B0-----:R0:W1:Y:S02]  /*af70*/  SYNCS.PHASECHK.TRANS64.TRYWAIT P0, [R6+URZ], R5 ;  /* 0x00000005060075a7 */ /* 0x001064000800017f */
[----:B-1----:R-:W-:Y:S05]  /*af80*/  @!P0 NANOSLEEP.SYNCS 0x989680 ;  /* 0x009896800000895d */ /* 0x002fea0003900000 */
[----:B------:R-:W1:Y:S02]  /*af90*/  @!P0 SYNCS.PHASECHK.TRANS64 P0, [R6+URZ], R5 ;  /* 0x00000005060085a7 */ /* 0x000e64000800007f */
[----:B-1----:R-:W-:Y:S05]  /*afa0*/  @!P0 BRA `(.L_x_208) ;  /* 0xfffffffc00f08947 */ /* 0x002fea000383ffff */
[----:B------:R-:W-:Y:S05]  /*afb0*/  BRA `(.L_x_254) ;  /* 0xffffffec00107947 */ /* 0x000fea000383ffff */
.L_x_209:
[----:B0-----:R0:W1:Y:S02]  /*afc0*/  SYNCS.PHASECHK.TRANS64.TRYWAIT P0, [R9+URZ], R4 ;  /* 0x00000004090075a7 */ /* 0x001064000800017f */
[----:B-1----:R-:W-:Y:S05]  /*afd0*/  @!P0 NANOSLEEP.SYNCS 0x989680 ;  /* 0x009896800000895d */ /* 0x002fea0003900000 */
[----:B------:R-:W1:Y:S02]  /*afe0*/  @!P0 SYNCS.PHASECHK.TRANS64 P0, [R9+URZ], R4 ;  /* 0x00000004090085a7 */ /* 0x000e64000800007f */
[----:B-1----:R-:W-:Y:S05]  /*aff0*/  @!P0 BRA `(.L_x_209) ;  /* 0xfffffffc00f08947 */ /* 0x002fea000383ffff */
[----:B------:R-:W-:Y:S05]  /*b000*/  BRA `(.L_x_255) ;  /* 0xffffffec00207947 */ /* 0x000fea000383ffff */
.L_x_210:
[----:B0-----:R0:W1:Y:S02]  /*b010*/  SYNCS.PHASECHK.TRANS64.TRYWAIT P0, [R6+URZ], R5 ;  /* 0x00000005060075a7 */ /* 0x001064000800017f */
[----:B-1----:R-:W-:Y:S05]  /*b020*/  @!P0 NANOSLEEP.SYNCS 0x989680 ;  /* 0x009896800000895d */ /* 0x002fea0003900000 */
[----:B------:R-:W1:Y:S02]  /*b030*/  @!P0 SYNCS.PHASECHK.TRANS64 P0, [R6+URZ], R5 ;  /* 0x00000005060085a7 */ /* 0x000e64000800007f */
[----:B-1----:R-:W-:Y:S05]  /*b040*/  @!P0 BRA `(.L_x_210) ;  /* 0xfffffffc00f08947 */ /* 0x002fea000383ffff */
[----:B------:R-:W-:Y:S05]  /*b050*/  BRA `(.L_x_256) ;  /* 0xffffffec00307947 */ /* 0x000fea000383ffff */
.L_x_211:
[----:B0-----:R0:W1:Y:S02]  /*b060*/  SYNCS.PHASECHK.TRANS64.TRYWAIT P0, [R9+URZ], R4 ;  /* 0x00000004090075a7 */ /* 0x001064000800017f */
[----:B-1----:R-:W-:Y:S05]  /*b070*/  @!P0 NANOSLEEP.SYNCS 0x989680 ;  /* 0x009896800000895d */ /* 0x002fea0003900000 */
[----:B------:R-:W1:Y:S02]  /*b080*/  @!P0 SYNCS.PHASECHK.TRANS64 P0, [R9+URZ], R4 ;  /* 0x00000004090085a7 */ /* 0x000e64000800007f */
[----:B-1----:R-:W-:Y:S05]  /*b090*/  @!P0 BRA `(.L_x_211) ;  /* 0xfffffffc00f08947 */ /* 0x002fea000383ffff */
[----:B------:R-:W-:Y:S05]  /*b0a0*/  BRA `(.L_x_257) ;  /* 0xffffffec00407947 */ /* 0x000fea000383ffff */
.L_x_212:
[----:B0-----:R0:W1:Y:S02]  /*b0b0*/  SYNCS.PHASECHK.TRANS64.TRYWAIT P0, [R6+URZ], R5 ;  /* 0x00000005060075a7 */ /* 0x001064000800017f */
[----:B-1----:R-:W-:Y:S05]  /*b0c0*/  @!P0 NANOSLEEP.SYNCS 0x989680 ;  /* 0x009896800000895d */ /* 0x002fea0003900000 */
[----:B------:R-:W1:Y:S02]  /*b0d0*/  @!P0 SYNCS.PHASECHK.TRANS64 P0, [R6+URZ], R5 ;  /* 0x00000005060085a7 */ /* 0x000e64000800007f */
[----:B-1----:R-:W-:Y:S05]  /*b0e0*/  @!P0 BRA `(.L_x_212) ;  /* 0xfffffffc00f08947 */ /* 0x002fea000383ffff */
[----:B------:R-:W-:Y:S05]  /*b0f0*/  BRA `(.L_x_258) ;  /* 0xffffffec00507947 */ /* 0x000fea000383ffff */
.L_x_213:
[----:B0-----:R0:W1:Y:S02]  /*b100*/  SYNCS.PHASECHK.TRANS64.TRYWAIT P0, [R9+URZ], R4 ;  /* 0x00000004090075a7 */ /* 0x001064000800017f */
[----:B-1----:R-:W-:Y:S05]  /*b110*/  @!P0 NANOSLEEP.SYNCS 0x989680 ;  /* 0x009896800000895d */ /* 0x002fea0003900000 */
[----:B------:R-:W1:Y:S02]  /*b120*/  @!P0 SYNCS.PHASECHK.TRANS64 P0, [R9+URZ], R4 ;  /* 0x00000004090085a7 */ /* 0x000e64000800007f */
[----:B-1----:R-:W-:Y:S05]  /*b130*/  @!P0 BRA `(.L_x_213) ;  /* 0xfffffffc00f08947 */ /* 0x002fea000383ffff */
[----:B------:R-:W-:Y:S05]  /*b140*/  BRA `(.L_x_259) ;  /* 0xffffffec00607947 */ /* 0x000fea000383ffff */
.L_x_214:
[----:B0-----:R0:W1:Y:S02]  /*b150*/  SYNCS.PHASECHK.TRANS64.TRYWAIT P0, [R6+URZ], R5 ;  /* 0x00000005060075a7 */ /* 0x001064000800017f */
[----:B-1----:R-:W-:Y:S05]  /*b160*/  @!P0 NANOSLEEP.SYNCS 0x989680 ;  /* 0x009896800000895d */ /* 0x002fea0003900000 */
[----:B------:R-:W1:Y:S02]  /*b170*/  @!P0 SYNCS.PHASECHK.TRANS64 P0, [R6+URZ], R5 ;  /* 0x00000005060085a7 */ /* 0x000e64000800007f */
[----:B-1----:R-:W-:Y:S05]  /*b180*/  @!P0 BRA `(.L_x_214) ;  /* 0xfffffffc00f08947 */ /* 0x002fea000383ffff */
[----:B------:R-:W-:Y:S05]  /*b190*/  BRA `(.L_x_260) ;  /* 0xffffffec00707947 */ /* 0x000fea000383ffff */
.L_x_215:
[----:B0-----:R0:W1:Y:S02]  /*b1a0*/  SYNCS.PHASECHK.TRANS64.TRYWAIT P0, [R9+URZ], R4 ;  /* 0x00000004090075a7 */ /* 0x001064000800017f */
[----:B-1----:R-:W-:Y:S05]  /*b1b0*/  @!P0 NANOSLEEP.SYNCS 0x989680 ;  /* 0x009896800000895d */ /* 0x002fea0003900000 */
[----:B------:R-:W1:Y:S02]  /*b1c0*/  @!P0 SYNCS.PHASECHK.TRANS64 P0, [R9+URZ], R4 ;  /* 0x00000004090085a7 */ /* 0x000e64000800007f */
[----:B-1----:R-:W-:Y:S05]  /*b1d0*/  @!P0 BRA `(.L_x_215) ;  /* 0xfffffffc00f08947 */ /* 0x002fea000383ffff */
[----:B------:R-:W-:Y:S05]  /*b1e0*/  BRA `(.L_x_261) ;  /* 0xffffffec00807947 */ /* 0x000fea000383ffff */
.L_x_216:
[----:B0-----:R0:W1:Y:S02]  /*b1f0*/  SYNCS.PHASECHK.TRANS64.TRYWAIT P0, [R6+URZ], R5 ;  /* 0x00000005060075a7 */ /* 0x001064000800017f */
[----:B-1----:R-:W-:Y:S05]  /*b200*/  @!P0 NANOSLEEP.SYNCS 0x989680 ;  /* 0x009896800000895d */ /* 0x002fea0003900000 */
[----:B------:R-:W1:Y:S02]  /*b210*/  @!P0 SYNCS.PHASECHK.TRANS64 P0, [R6+URZ], R5 ;  /* 0x00000005060085a7 */ /* 0x000e64000800007f */
[----:B-1----:R-:W-:Y:S05]  /*b220*/  @!P0 BRA `(.L_x_216) ;  /* 0xfffffffc00f08947 */ /* 0x002fea000383ffff */
[----:B------:R-:W-:Y:S05]  /*b230*/  BRA `(.L_x_262) ;  /* 0xffffffec00907947 */ /* 0x000fea000383ffff */
.L_x_217:
[----:B0-----:R0:W1:Y:S02]  /*b240*/  SYNCS.PHASECHK.TRANS64.TRYWAIT P0, [R9+URZ], R4 ;  /* 0x00000004090075a7 */ /* 0x001064000800017f */
[----:B-1----:R-:W-:Y:S05]  /*b250*/  @!P0 NANOSLEEP.SYNCS 0x989680 ;  /* 0x009896800000895d */ /* 0x002fea0003900000 */
[----:B------:R-:W1:Y:S02]  /*b260*/  @!P0 SYNCS.PHASECHK.TRANS64 P0, [R9+URZ], R4 ;  /* 0x00000004090085a7 */ /* 0x000e64000800007f */
[----:B-1----:R-:W-:Y:S05]  /*b270*/  @!P0 BRA `(.L_x_217) ;  /* 0xfffffffc00f08947 */ /* 0x002fea000383ffff */
[----:B------:R-:W-:Y:S05]  /*b280*/  BRA `(.L_x_263) ;  /* 0xffffffec00a07947 */ /* 0x000fea000383ffff */
.L_x_218:
[----:B0-----:R0:W1:Y:S02]  /*b290*/  SYNCS.PHASECHK.TRANS64.TRYWAIT P0, [R6+URZ], R5 ;  /* 0x00000005060075a7 */ /* 0x001064000800017f */
[----:B-1----:R-:W-:Y:S05]  /*b2a0*/  @!P0 NANOSLEEP.SYNCS 0x989680 ;  /* 0x009896800000895d */ /* 0x002fea0003900000 */
[----:B------:R-:W1:Y:S02]  /*b2b0*/  @!P0 SYNCS.PHASECHK.TRANS64 P0, [R6+URZ], R5 ;  /* 0x00000005060085a7 */ /* 0x000e64000800007f */
[----:B-1----:R-:W-:Y:S05]  /*b2c0*/  @!P0 BRA `(.L_x_218) ;  /* 0xfffffffc00f08947 */ /* 0x002fea000383ffff */
[----:B------:R-:W-:Y:S05]  /*b2d0*/  BRA `(.L_x_264) ;  /* 0xffffffec00b07947 */ /* 0x000fea000383ffff */
.L_x_219:
[----:B0-----:R0:W1:Y:S02]  /*b2e0*/  SYNCS.PHASECHK.TRANS64.TRYWAIT P0, [R9+URZ], R4 ;  /* 0x00000004090075a7 */ /* 0x001064000800017f */
[----:B-1----:R-:W-:Y:S05]  /*b2f0*/  @!P0 NANOSLEEP.SYNCS 0x989680 ;  /* 0x009896800000895d */ /* 0x002fea0003900000 */
[----:B------:R-:W1:Y:S02]  /*b300*/  @!P0 SYNCS.PHASECHK.TRANS64 P0, [R9+URZ], R4 ;  /* 0x00000004090085a7 */ /* 0x000e64000800007f */
[----:B-1----:R-:W-:Y:S05]  /*b310*/  @!P0 BRA `(.L_x_219) ;  /* 0xfffffffc00f08947 */ /* 0x002fea000383ffff */
[----:B------:R-:W-:Y:S05]  /*b320*/  BRA `(.L_x_265) ;  /* 0xffffffec00c07947 */ /* 0x000fea000383ffff */
.L_x_220:
[----:B0-----:R0:W1:Y:S02]  /*b330*/  SYNCS.PHASECHK.TRANS64.TRYWAIT P0, [R6+URZ], R5 ;  /* 0x00000005060075a7 */ /* 0x001064000800017f */
[----:B-1----:R-:W-:Y:S05]  /*b340*/  @!P0 NANOSLEEP.SYNCS 0x989680 ;  /* 0x009896800000895d */ /* 0x002fea0003900000 */
[----:B------:R-:W1:Y:S02]  /*b350*/  @!P0 SYNCS.PHASECHK.TRANS64 P0, [R6+URZ], R5 ;  /* 0x00000005060085a7 */ /* 0x000e64000800007f */
[----:B-1----:R-:W-:Y:S05]  /*b360*/  @!P0 BRA `(.L_x_220) ;  /* 0xfffffffc00f08947 */ /* 0x002fea000383ffff */
[----:B------:R-:W-:Y:S05]  /*b370*/  BRA `(.L_x_266) ;  /* 0xffffffec00d07947 */ /* 0x000fea000383ffff */
.L_x_221:
[----:B0-----:R0:W1:Y:S02]  /*b380*/  SYNCS.PHASECHK.TRANS64.TRYWAIT P0, [R9+URZ], R4 ;  /* 0x00000004090075a7 */ /* 0x001064000800017f */
[----:B-1----:R-:W-:Y:S05]  /*b390*/  @!P0 NANOSLEEP.SYNCS 0x989680 ;  /* 0x009896800000895d */ /* 0x002fea0003900000 */
[----:B------:R-:W1:Y:S02]  /*b3a0*/  @!P0 SYNCS.PHASECHK.TRANS64 P0, [R9+URZ], R4 ;  /* 0x00000004090085a7 */ /* 0x000e64000800007f */
[----:B-1----:R-:W-:Y:S05]  /*b3b0*/  @!P0 BRA `(.L_x_221) ;  /* 0xfffffffc00f08947 */ /* 0x002fea000383ffff */
[----:B------:R-:W-:Y:S05]  /*b3c0*/  BRA `(.L_x_267) ;  /* 0xffffffec00e07947 */ /* 0x000fea000383ffff */
.L_x_222:
[----:B0-----:R0:W1:Y:S02]  /*b3d0*/  SYNCS.PHASECHK.TRANS64.TRYWAIT P0, [R6+URZ], R5 ;  /* 0x00000005060075a7 */ /* 0x001064000800017f */
[----:B-1----:R-:W-:Y:S05]  /*b3e0*/  @!P0 NANOSLEEP.SYNCS 0x989680 ;  /* 0x009896800000895d */ /* 0x002fea0003900000 */
[----:B------:R-:W1:Y:S02]  /*b3f0*/  @!P0 SYNCS.PHASECHK.TRANS64 P0, [R6+URZ], R5 ;  /* 0x00000005060085a7 */ /* 0x000e64000800007f */
[----:B-1----:R-:W-:Y:S05]  /*b400*/  @!P0 BRA `(.L_x_222) ;  /* 0xfffffffc00f08947 */ /* 0x002fea000383ffff */
[----:B------:R-:W-:Y:S05]  /*b410*/  BRA `(.L_x_268) ;  /* 0xffffffec00f07947 */ /* 0x000fea000383ffff */
.L_x_223:
[----:B0-----:R0:W1:Y:S02]  /*b420*/  SYNCS.PHASECHK.TRANS64.TRYWAIT P0, [R9+URZ], R4 ;  /* 0x00000004090075a7 */ /* 0x001064000800017f */
[----:B-1----:R-:W-:Y:S05]  /*b430*/  @!P0 NANOSLEEP.SYNCS 0x989680 ;  /* 0x009896800000895d */ /* 0x002fea0003900000 */
[----:B------:R-:W1:Y:S02]  /*b440*/  @!P0 SYNCS.PHASECHK.TRANS64 P0, [R9+URZ], R4 ;  /* 0x00000004090085a7 */ /* 0x000e64000800007f */
[----:B-1----:R-:W-:Y:S05]  /*b450*/  @!P0 BRA `(.L_x_223) ;  /* 0xfffffffc00f08947 */ /* 0x002fea000383ffff */
[----:B------:R-:W-:Y:S05]  /*b460*/  BRA `(.L_x_269) ;  /* 0xfffffff000007947 */ /* 0x000fea000383ffff */
.L_x_224:
[----:B0-----:R0:W1:Y:S02]  /*b470*/  SYNCS.PHASECHK.TRANS64.TRYWAIT P0, [R6+URZ], R5 ;  /* 0x00000005060075a7 */ /* 0x001064000800017f */
[----:B-1----:R-:W-:Y:S05]  /*b480*/  @!P0 NANOSLEEP.SYNCS 0x989680 ;  /* 0x009896800000895d */ /* 0x002fea0003900000 */
[----:B------:R-:W1:Y:S02]  /*b490*/  @!P0 SYNCS.PHASECHK.TRANS64 P0, [R6+URZ], R5 ;  /* 0x00000005060085a7 */ /* 0x000e64000800007f */
[----:B-1----:R-:W-:Y:S05]  /*b4a0*/  @!P0 BRA `(.L_x_224) ;  /* 0xfffffffc00f08947 */ /* 0x002fea000383ffff */
[----:B------:R-:W-:Y:S05]  /*b4b0*/  BRA `(.L_x_270) ;  /* 0xfffffff000107947 */ /* 0x000fea000383ffff */
.L_x_225:
[----:B0-----:R0:W1:Y:S02]  /*b4c0*/  SYNCS.PHASECHK.TRANS64.TRYWAIT P0, [R9+URZ], R4 ;  /* 0x00000004090075a7 */ /* 0x001064000800017f */
[----:B-1----:R-:W-:Y:S05]  /*b4d0*/  @!P0 NANOSLEEP.SYNCS 0x989680 ;  /* 0x009896800000895d */ /* 0x002fea0003900000 */
[----:B------:R-:W1:Y:S02]  /*b4e0*/  @!P0 SYNCS.PHASECHK.TRANS64 P0, [R9+URZ], R4 ;  /* 0x00000004090085a7 */ /* 0x000e64000800007f */
[----:B-1----:R-:W-:Y:S05]  /*b4f0*/  @!P0 BRA `(.L_x_225) ;  /* 0xfffffffc00f08947 */ /* 0x002fea000383ffff */
[----:B------:R-:W-:Y:S05]  /*b500*/  BRA `(.L_x_271) ;  /* 0xfffffff000207947 */ /* 0x000fea000383ffff */
.L_x_226:
[----:B0-----:R0:W1:Y:S02]  /*b510*/  SYNCS.PHASECHK.TRANS64.TRYWAIT P0, [R6+URZ], R5 ;  /* 0x00000005060075a7 */ /* 0x001064000800017f */
[----:B-1----:R-:W-:Y:S05]  /*b520*/  @!P0 NANOSLEEP.SYNCS 0x989680 ;  /* 0x009896800000895d */ /* 0x002fea0003900000 */
[----:B------:R-:W1:Y:S02]  /*b530*/  @!P0 SYNCS.PHASECHK.TRANS64 P0, [R6+URZ], R5 ;  /* 0x00000005060085a7 */ /* 0x000e64000800007f */
[----:B-1----:R-:W-:Y:S05]  /*b540*/  @!P0 BRA `(.L_x_226) ;  /* 0xfffffffc00f08947 */ /* 0x002fea000383ffff */
[----:B------:R-:W-:Y:S05]  /*b550*/  BRA `(.L_x_272) ;  /* 0xfffffff000307947 */ /* 0x000fea000383ffff */
.L_x_227:
[----:B0-----:R0:W1:Y:S02]  /*b560*/  SYNCS.PHASECHK.TRANS64.TRYWAIT P0, [R9+URZ], R4 ;  /* 0x00000004090075a7 */ /* 0x001064000800017f */
[----:B-1----:R-:W-:Y:S05]  /*b570*/  @!P0 NANOSLEEP.SYNCS 0x989680 ;  /* 0x009896800000895d */ /* 0x002fea0003900000 */
[----:B------:R-:W1:Y:S02]  /*b580*/  @!P0 SYNCS.PHASECHK.TRANS64 P0, [R9+URZ], R4 ;  /* 0x00000004090085a7 */ /* 0x000e64000800007f */
[----:B-1----:R-:W-:Y:S05]  /*b590*/  @!P0 BRA `(.L_x_227) ;  /* 0xfffffffc00f08947 */ /* 0x002fea000383ffff */
[----:B------:R-:W-:Y:S05]  /*b5a0*/  BRA `(.L_x_273) ;  /* 0xfffffff000407947 */ /* 0x000fea000383ffff */
.L_x_228:
[----:B0-----:R0:W1:Y:S02]  /*b5b0*/  SYNCS.PHASECHK.TRANS64.TRYWAIT P0, [R8+URZ], R5 ;  /* 0x00000005080075a7 */ /* 0x001064000800017f */
[----:B-1----:R-:W-:Y:S05]  /*b5c0*/  @!P0 NANOSLEEP.SYNCS 0x989680 ;  /* 0x009896800000895d */ /* 0x002fea0003900000 */
[----:B------:R-:W1:Y:S02]  /*b5d0*/  @!P0 SYNCS.PHASECHK.TRANS64 P0, [R8+URZ], R5 ;  /* 0x00000005080085a7 */ /* 0x000e64000800007f */
[----:B-1----:R-:W-:Y:S05]  /*b5e0*/  @!P0 BRA `(.L_x_228) ;  /* 0xfffffffc00f08947 */ /* 0x002fea000383ffff */
[----:B------:R-:W-:Y:S05]  /*b5f0*/  BRA `(.L_x_274) ;  /* 0xfffffff000507947 */ /* 0x000fea000383ffff */
.L_x_229:
[----:B-1----:R1:W2:Y:S02]  /*b600*/  SYNCS.PHASECHK.TRANS64.TRYWAIT P0, [R11+URZ], R6 ;  /* 0x000000060b0075a7 */ /* 0x0022a4000800017f */
[----:B--2---:R-:W-:Y:S05]  /*b610*/  @!P0 NANOSLEEP.SYNCS 0x989680 ;  /* 0x009896800000895d */ /* 0x004fea0003900000 */
[----:B------:R-:W2:Y:S02]  /*b620*/  @!P0 SYNCS.PHASECHK.TRANS64 P0, [R11+URZ], R6 ;  /* 0x000000060b0085a7 */ /* 0x000ea4000800007f */
[----:B--2---:R-:W-:Y:S05]  /*b630*/  @!P0 BRA `(.L_x_229) ;  /* 0xfffffffc00f08947 */ /* 0x004fea000383ffff */
[----:B------:R-:W-:Y:S05]  /*b640*/  BRA `(.L_x_275) ;  /* 0xfffffff000587947 */ /* 0x000fea000383ffff */
.L_x_276:
[----:B------:R-:W-:-:S00]  /*b650*/  BRA `(.L_x_276) ;  /* 0xfffffffc00fc7947 */ /* 0x000fc0000383ffff */
[----:B------:R-:W-:-:S00]  /*b660*/  NOP ;  /* 0x0000000000007918 */ /* 0x000fc00000000000 */
        /* <DEDUP_REMOVED lines=9> */
.L_x_277:


//--------------------- .nv.shared._ZN7cutlass13device_kernelINS_4gemm6kernel13GemmUniversalIN4cute5tupleIJiiiiEEENS1_10collective13CollectiveMmaINS1_37MainloopSm90TmaGmmaWarpSpecializedFP8ILi37ENS5_IJNS4_1CILi4EEENSA_ILi1EEESC_EEENS1_32KernelTmaWarpSpecializedPingpongEEENS5_IJNSA_ILi64EEENSA_ILi128EEENSA_ILi32EEEEEENS_12float_e5m2_tENS5_IJlSC_lEEESK_SL_NS4_8TiledMMAINS4_8MMA_AtomIJNS4_4SM904GMMA31MMA_64x128x32_F32E5M2E5M2_SS_TNILNSP_7ScaleInE1ELSR_1EEEEEENS4_6LayoutINS5_IJSC_SC_SC_EEENS5_IJNSA_ILi0EEESW_SW_EEEEENS5_IJNS4_10UnderscoreESZ_SZ_EEEEENS4_13SM90_TMA_LOADENS4_14ComposedLayoutINS4_7SwizzleILi1ELi4ELi3EEENS4_18smem_ptr_flag_bitsILi8EEENSU_INS5_IJNSA_ILi8EEESI_EEENS5_IJSI_SC_EEEEEEEvNS4_8identityENS4_23SM90_TMA_LOAD_MULTICASTES1C_vS1D_EENS_8epilogue10collective6detail29Sm90TmaWarpSpecializedAdapterINS1H_15DefaultEpilogueISK_SL_SL_NS1G_6thread17LinearCombinationISK_Li1EffLNS1L_9ScaleType4KindE0ELNS_15FloatRoundStyleE2ESK_EENS1_15EpilogueDefaultEEEEEvvEEEEvNT_6ParamsE --------------------------
	.section	.nv.shared._ZN7cutlass13device_kernelINS_4gemm6kernel13GemmUniversalIN4cute5tupleIJiiiiEEENS1_10collective13CollectiveMmaINS1_37MainloopSm90TmaGmmaWarpSpecializedFP8ILi37ENS5_IJNS4_1CILi4EEENSA_ILi1EEESC_EEENS1_32KernelTmaWarpSpecializedPingpongEEENS5_IJNSA_ILi64EEENSA_ILi128EEENSA_ILi32EEEEEENS_12float_e5m2_tENS5_IJlSC_lEEESK_SL_NS4_8TiledMMAINS4_8MMA_AtomIJNS4_4SM904GMMA31MMA_64x128x32_F32E5M2E5M2_SS_TNILNSP_7ScaleInE1ELSR_1EEEEEENS4_6LayoutINS5_IJSC_SC_SC_EEENS5_IJNSA_ILi0EEESW_SW_EEEEENS5_IJNS4_10UnderscoreESZ_SZ_EEEEENS4_13SM90_TMA_LOADENS4_14ComposedLayoutINS4_7SwizzleILi1ELi4ELi3EEENS4_18smem_ptr_flag_bitsILi8EEENSU_INS5_IJNSA_ILi8EEESI_EEENS5_IJSI_SC_EEEEEEEvNS4_8identityENS4_23SM90_TMA_LOAD_MULTICASTES1C_vS1D_EENS_8epilogue10collective6detail29Sm90TmaWarpSpecializedAdapterINS1H_15DefaultEpilogueISK_SL_SL_NS1G_6thread17LinearCombinationISK_Li1EffLNS1L_9ScaleType4KindE0ELNS_15FloatRoundStyleE2ESK_EENS1_15EpilogueDefaultEEEEEvvEEEEvNT_6ParamsE,"aw",@nobits
	.sectionflags	@""
	.align	16
	.zero		1024


//--------------------- .nv.shared.reserved.0     --------------------------
	.section	.nv.shared.reserved.0,"aw",@nobits
	.weak		__nv_reservedSMEM_offset_0_alias
	.size		__nv_reservedSMEM_offset_0_alias, 0, 0
	.other		__nv_reservedSMEM_offset_0_alias,@"STO_CUDA_RESERVED_SHARED STV_DEFAULT"
__nv_reservedSMEM_offset_0_alias:
	.zero		0


//--------------------- .nv.global                --------------------------
	.section	.nv.global,"aw",@nobits
.nv.global:
	.type		_ZN40_INTERNAL_927d177e_4_k_cu_e570ffe2_164924cute1_E,@object
	.size		_ZN40_INTERNAL_927d177e_4_k_cu_e570ffe2_164924cute1_E,(_ZN40_INTERNAL_927d177e_4_k_cu_e570ffe2_164924cuda3std3__45__cpo6cbeginE - _ZN40_INTERNAL_927d177e_4_k_cu_e570ffe2_164924cute1_E)
_ZN40_INTERNAL_927d177e_4_k_cu_e570ffe2_164924cute1_E:
	.zero		1
	.type		_ZN40_INTERNAL_927d177e_4_k_cu_e570ffe2_164924cuda3std3__45__cpo6cbeginE,@object
	.size		_ZN40_INTERNAL_927d177e_4_k_cu_e570ffe2_164924cuda3std3__45__cpo6cbeginE,(_ZN40_INTERNAL_927d177e_4_k_cu_e570ffe2_164924cuda3std3__48in_placeE - _ZN40_INTERNAL_927d177e_4_k_cu_e570ffe2_164924cuda3std3__45__cpo6cbeginE)
_ZN40_INTERNAL_927d177e_4_k_cu_e570ffe2_164924cuda3std3__45__cpo6cbeginE:
	.zero		1
	.type		_ZN40_INTERNAL_927d177e_4_k_cu_e570ffe2_164924cuda3std3__48in_placeE,@object
	.size		_ZN40_INTERNAL_927d177e_4_k_cu_e570ffe2_164924cuda3std3__48in_placeE,(_ZN40_INTERNAL_927d177e_4_k_cu_e570ffe2_164924cuda3std6ranges3__45__cpo9iter_moveE - _ZN40_INTERNAL_927d177e_4_k_cu_e570ffe2_164924cuda3std3__48in_placeE)
_ZN40_INTERNAL_927d177e_4_k_cu_e570ffe2_164924cuda3std3__48in_placeE:
	.zero		1
	.type		_ZN40_INTERNAL_927d177e_4_k_cu_e570ffe2_164924cuda3std6ranges3__45__cpo9iter_moveE,@object
	.size		_ZN40_INTERNAL_927d177e_4_k_cu_e570ffe2_164924cuda3std6ranges3__45__cpo9iter_moveE,(_ZN40_INTERNAL_927d177e_4_k_cu_e570ffe2_164924cuda3std3__45__cpo5beginE - _ZN40_INTERNAL_927d177e_4_k_cu_e570ffe2_164924cuda3std6ranges3__45__cpo9iter_moveE)
_ZN40_INTERNAL_927d177e_4_k_cu_e570ffe2_164924cuda3std6ranges3__45__cpo9iter_moveE:
	.zero		1
	.type		_ZN40_INTERNAL_927d177e_4_k_cu_e570ffe2_164924cuda3std3__45__cpo5beginE,@object
	.size		_ZN40_INTERNAL_927d177e_4_k_cu_e570ffe2_164924cuda3std3__45__cpo5beginE,(_ZN40_INTERNAL_927d177e_4_k_cu_e570ffe2_164924cuda3std3__442_GLOBAL__N__927d177e_4_k_cu_e570ffe2_164926ignoreE - _ZN40_INTERNAL_927d177e_4_k_cu_e570ffe2_164924cuda3std3__45__cpo5beginE)
_ZN40_INTERNAL_927d177e_4_k_cu_e570ffe2_164924cuda3std3__45__cpo5beginE:
	.zero		1
	.type		_ZN40_INTERNAL_927d177e_4_k_cu_e570ffe2_164924cuda3std3__442_GLOBAL__N__927d177e_4_k_cu_e570ffe2_164926ignoreE,@object
	.size		_ZN40_INTERNAL_927d177e_4_k_cu_e570ffe2_164924cuda3std3__442_GLOBAL__N__927d177e_4_k_cu_e570ffe2_164926ignoreE,(_ZN40_INTERNAL_927d177e_4_k_cu_e570ffe2_164924cute7productE - _ZN40_INTERNAL_927d177e_4_k_cu_e570ffe2_164924cuda3std3__442_GLOBAL__N__927d177e_4_k_cu_e570ffe2_164926ignoreE)
_ZN40_INTERNAL_927d177e_4_k_cu_e570ffe2_164924cuda3std3__442_GLOBAL__N__927d177e_4_k_cu_e570ffe2_164926ignoreE:
	.zero		1
	.type		_ZN40_INTERNAL_927d177e_4_k_cu_e570ffe2_164924cute7productE,@object
	.size		_ZN40_INTERNAL_927d177e_4_k_cu_e570ffe2_164924cute7productE,(_ZN40_INTERNAL_927d177e_4_k_cu_e570ffe2_164924cuda3std3__45__cpo3endE - _ZN40_INTERNAL_927d177e_4_k_cu_e570ffe2_164924cute7productE)
_ZN40_INTERNAL_927d177e_4_k_cu_e570ffe2_164924cute7productE:
	.zero		1
	.type		_ZN40_INTERNAL_927d177e_4_k_cu_e570ffe2_164924cuda3std3__45__cpo3endE,@object
	.size		_ZN40_INTERNAL_927d177e_4_k_cu_e570ffe2_164924cuda3std3__45__cpo3endE,(_ZN40_INTERNAL_927d177e_4_k_cu_e570ffe2_164924cuda3std3__419piecewise_constructE - _ZN40_INTERNAL_927d177e_4_k_cu_e570ffe2_164924cuda3std3__45__cpo3endE)
_ZN40_INTERNAL_927d177e_4_k_cu_e570ffe2_164924cuda3std3__45__cpo3endE:
	.zero		1
	.type		_ZN40_INTERNAL_927d177e_4_k_cu_e570ffe2_164924cuda3std3__419piecewise_constructE,@object
	.size		_ZN40_INTERNAL_927d177e_4_k_cu_e570ffe2_164924cuda3std3__419piecewise_constructE,(_ZN40_INTERNAL_927d177e_4_k_cu_e570ffe2_164924cuda3std3__45__cpo4cendE - _ZN40_INTERNAL_927d177e_4_k_cu_e570ffe2_164924cuda3std3__419piecewise_constructE)
_ZN40_INTERNAL_927d177e_4_k_cu_e570ffe2_164924cuda3std3__419piecewise_constructE:
	.zero		1
	.type		_ZN40_INTERNAL_927d177e_4_k_cu_e570ffe2_164924cuda3std3__45__cpo4cendE,@object
	.size		_ZN40_INTERNAL_927d177e_4_k_cu_e570ffe2_164924cuda3std3__45__cpo4cendE,(_ZN40_INTERNAL_927d177e_4_k_cu_e570ffe2_164924cuda3std6ranges3__45__cpo4swapE - _ZN40_INTERNAL_927d177e_4_k_cu_e570ffe2_164924cuda3std3__45__cpo4cendE)
_ZN40_INTERNAL_927d177e_4_k_cu_e570ffe2_164924cuda3std3__45__cpo4cendE:
	.zero		1
	.type		_ZN40_INTERNAL_927d177e_4_k_cu_e570ffe2_164924cuda3std6ranges3__45__cpo4swapE,@object
	.size		_ZN40_INTERNAL_927d177e_4_k_cu_e570ffe2_164924cuda3std6ranges3__45__cpo4swapE,(.L_7 - _ZN40_INTERNAL_927d177e_4_k_cu_e570ffe2_164924cuda3std6ranges3__45__cpo4swapE)
_ZN40_INTERNAL_927d177e_4_k_cu_e570ffe2_164924cuda3std6ranges3__45__cpo4swapE:
	.zero		1
.L_7:


//--------------------- .nv.constant0._ZN7cutlass13device_kernelINS_4gemm6kernel13GemmUniversalIN4cute5tupleIJiiiiEEENS1_10collective13CollectiveMmaINS1_37MainloopSm90TmaGmmaWarpSpecializedFP8ILi37ENS5_IJNS4_1CILi4EEENSA_ILi1EEESC_EEENS1_32KernelTmaWarpSpecializedPingpongEEENS5_IJNSA_ILi64EEENSA_ILi128EEENSA_ILi32EEEEEENS_12float_e5m2_tENS5_IJlSC_lEEESK_SL_NS4_8TiledMMAINS4_8MMA_AtomIJNS4_4SM904GMMA31MMA_64x128x32_F32E5M2E5M2_SS_TNILNSP_7ScaleInE1ELSR_1EEEEEENS4_6LayoutINS5_IJSC_SC_SC_EEENS5_IJNSA_ILi0EEESW_SW_EEEEENS5_IJNS4_10UnderscoreESZ_SZ_EEEEENS4_13SM90_TMA_LOADENS4_14ComposedLayoutINS4_7SwizzleILi1ELi4ELi3EEENS4_18smem_ptr_flag_bitsILi8EEENSU_INS5_IJNSA_ILi8EEESI_EEENS5_IJSI_SC_EEEEEEEvNS4_8identityENS4_23SM90_TMA_LOAD_MULTICASTES1C_vS1D_EENS_8epilogue10collective6detail29Sm90TmaWarpSpecializedAdapterINS1H_15DefaultEpilogueISK_SL_SL_NS1G_6thread17LinearCombinationISK_Li1EffLNS1L_9ScaleType4KindE0ELNS_15FloatRoundStyleE2ESK_EENS1_15EpilogueDefaultEEEEEvvEEEEvNT_6ParamsE --------------------------
	.section	.nv.constant0._ZN7cutlass13device_kernelINS_4gemm6kernel13GemmUniversalIN4cute5tupleIJiiiiEEENS1_10collective13CollectiveMmaINS1_37MainloopSm90TmaGmmaWarpSpecializedFP8ILi37ENS5_IJNS4_1CILi4EEENSA_ILi1EEESC_EEENS1_32KernelTmaWarpSpecializedPingpongEEENS5_IJNSA_ILi64EEENSA_ILi128EEENSA_ILi32EEEEEENS_12float_e5m2_tENS5_IJlSC_lEEESK_SL_NS4_8TiledMMAINS4_8MMA_AtomIJNS4_4SM904GMMA31MMA_64x128x32_F32E5M2E5M2_SS_TNILNSP_7ScaleInE1ELSR_1EEEEEENS4_6LayoutINS5_IJSC_SC_SC_EEENS5_IJNSA_ILi0EEESW_SW_EEEEENS5_IJNS4_10UnderscoreESZ_SZ_EEEEENS4_13SM90_TMA_LOADENS4_14ComposedLayoutINS4_7SwizzleILi1ELi4ELi3EEENS4_18smem_ptr_flag_bitsILi8EEENSU_INS5_IJNSA_ILi8EEESI_EEENS5_IJSI_SC_EEEEEEEvNS4_8identityENS4_23SM90_TMA_LOAD_MULTICASTES1C_vS1D_EENS_8epilogue10collective6detail29Sm90TmaWarpSpecializedAdapterINS1H_15DefaultEpilogueISK_SL_SL_NS1G_6thread17LinearCombinationISK_Li1EffLNS1L_9ScaleType4KindE0ELNS_15FloatRoundStyleE2ESK_EENS1_15EpilogueDefaultEEEEEvvEEEEvNT_6ParamsE,"a",@progbits
	.sectionflags	@""
	.align	4
.nv.constant0._ZN7cutlass13device_kernelINS_4gemm6kernel13GemmUniversalIN4cute5tupleIJiiiiEEENS1_10collective13CollectiveMmaINS1_37MainloopSm90TmaGmmaWarpSpecializedFP8ILi37ENS5_IJNS4_1CILi4EEENSA_ILi1EEESC_EEENS1_32KernelTmaWarpSpecializedPingpongEEENS5_IJNSA_ILi64EEENSA_ILi128EEENSA_ILi32EEEEEENS_12float_e5m2_tENS5_IJlSC_lEEESK_SL_NS4_8TiledMMAINS4_8MMA_AtomIJNS4_4SM904GMMA31MMA_64x128x32_F32E5M2E5M2_SS_TNILNSP_7ScaleInE1ELSR_1EEEEEENS4_6LayoutINS5_IJSC_SC_SC_EEENS5_IJNSA_ILi0EEESW_SW_EEEEENS5_IJNS4_10UnderscoreESZ_SZ_EEEEENS4_13SM90_TMA_LOADENS4_14ComposedLayoutINS4_7SwizzleILi1ELi4ELi3EEENS4_18smem_ptr_flag_bitsILi8EEENSU_INS5_IJNSA_ILi8EEESI_EEENS5_IJSI_SC_EEEEEEEvNS4_8identityENS4_23SM90_TMA_LOAD_MULTICASTES1C_vS1D_EENS_8epilogue10collective6detail29Sm90TmaWarpSpecializedAdapterINS1H_15DefaultEpilogueISK_SL_SL_NS1G_6thread17LinearCombinationISK_Li1EffLNS1L_9ScaleType4KindE0ELNS_15FloatRoundStyleE2ESK_EENS1_15EpilogueDefaultEEEEEvvEEEEvNT_6ParamsE:
	.zero		1664


//--------------------- SYMBOLS --------------------------

	.type		.nv.reservedSmem.offset0,@object
	.size		.nv.reservedSmem.offset0,0x4
